//
// Generated by NVIDIA NVVM Compiler
//
// Compiler Build ID: CL-36424714
// Cuda compilation tools, release 13.0, V13.0.88
// Based on NVVM 20.0.0
//

.version 9.0
.target sm_100
.address_size 64

	// .globl	_Z14sum_cog_kernelPK7double3PS_S2_Pjiii
// _ZZ14sum_cog_kernelPK7double3PS_S2_PjiiiE15isLastBlockDone has been demoted
// _ZZ14sum_cog_kernelPK7double3PS_S2_PjiiiE12temp_storage has been demoted
// _ZZ22sum_cog_devices_kernelP7double3S0_iiE12temp_storage has been demoted
.global .align 1 .b8 _ZN34_INTERNAL_19d0bf3e_4_k_cu_e8c141a24cuda3std3__45__cpo5beginE[1];
.global .align 1 .b8 _ZN34_INTERNAL_19d0bf3e_4_k_cu_e8c141a24cuda3std3__45__cpo3endE[1];
.global .align 1 .b8 _ZN34_INTERNAL_19d0bf3e_4_k_cu_e8c141a24cuda3std3__45__cpo6cbeginE[1];
.global .align 1 .b8 _ZN34_INTERNAL_19d0bf3e_4_k_cu_e8c141a24cuda3std3__45__cpo4cendE[1];
.global .align 1 .b8 _ZN34_INTERNAL_19d0bf3e_4_k_cu_e8c141a24cuda3std3__45__cpo6rbeginE[1];
.global .align 1 .b8 _ZN34_INTERNAL_19d0bf3e_4_k_cu_e8c141a24cuda3std3__45__cpo4rendE[1];
.global .align 1 .b8 _ZN34_INTERNAL_19d0bf3e_4_k_cu_e8c141a24cuda3std3__45__cpo7crbeginE[1];
.global .align 1 .b8 _ZN34_INTERNAL_19d0bf3e_4_k_cu_e8c141a24cuda3std3__45__cpo5crendE[1];
.global .align 1 .b8 _ZN34_INTERNAL_19d0bf3e_4_k_cu_e8c141a24cuda3std3__436_GLOBAL__N__19d0bf3e_4_k_cu_e8c141a26ignoreE[1];
.global .align 1 .b8 _ZN34_INTERNAL_19d0bf3e_4_k_cu_e8c141a24cuda3std3__419piecewise_constructE[1];
.global .align 1 .b8 _ZN34_INTERNAL_19d0bf3e_4_k_cu_e8c141a24cuda3std3__48in_placeE[1];
.global .align 1 .b8 _ZN34_INTERNAL_19d0bf3e_4_k_cu_e8c141a24cuda3std3__420unreachable_sentinelE[1];
.global .align 1 .b8 _ZN34_INTERNAL_19d0bf3e_4_k_cu_e8c141a24cuda3std6ranges3__45__cpo4swapE[1];
.global .align 1 .b8 _ZN34_INTERNAL_19d0bf3e_4_k_cu_e8c141a24cuda3std6ranges3__45__cpo9iter_moveE[1];
.global .align 1 .b8 _ZN34_INTERNAL_19d0bf3e_4_k_cu_e8c141a24cuda3std6ranges3__45__cpo5beginE[1];
.global .align 1 .b8 _ZN34_INTERNAL_19d0bf3e_4_k_cu_e8c141a24cuda3std6ranges3__45__cpo3endE[1];
.global .align 1 .b8 _ZN34_INTERNAL_19d0bf3e_4_k_cu_e8c141a24cuda3std6ranges3__45__cpo6cbeginE[1];
.global .align 1 .b8 _ZN34_INTERNAL_19d0bf3e_4_k_cu_e8c141a24cuda3std6ranges3__45__cpo4cendE[1];
.global .align 1 .b8 _ZN34_INTERNAL_19d0bf3e_4_k_cu_e8c141a24cuda3std6ranges3__45__cpo7advanceE[1];
.global .align 1 .b8 _ZN34_INTERNAL_19d0bf3e_4_k_cu_e8c141a24cuda3std6ranges3__45__cpo9iter_swapE[1];
.global .align 1 .b8 _ZN34_INTERNAL_19d0bf3e_4_k_cu_e8c141a24cuda3std6ranges3__45__cpo4nextE[1];
.global .align 1 .b8 _ZN34_INTERNAL_19d0bf3e_4_k_cu_e8c141a24cuda3std6ranges3__45__cpo4prevE[1];
.global .align 1 .b8 _ZN34_INTERNAL_19d0bf3e_4_k_cu_e8c141a24cuda3std6ranges3__45__cpo4dataE[1];
.global .align 1 .b8 _ZN34_INTERNAL_19d0bf3e_4_k_cu_e8c141a24cuda3std6ranges3__45__cpo5cdataE[1];
.global .align 1 .b8 _ZN34_INTERNAL_19d0bf3e_4_k_cu_e8c141a24cuda3std6ranges3__45__cpo4sizeE[1];
.global .align 1 .b8 _ZN34_INTERNAL_19d0bf3e_4_k_cu_e8c141a24cuda3std6ranges3__45__cpo5ssizeE[1];
.global .align 1 .b8 _ZN34_INTERNAL_19d0bf3e_4_k_cu_e8c141a24cuda3std6ranges3__45__cpo8distanceE[1];
.global .align 1 .b8 _ZN34_INTERNAL_19d0bf3e_4_k_cu_e8c141a26thrust24THRUST_300001_SM_1000_NS6system6detail10sequential3seqE[1];

.visible .entry _Z14sum_cog_kernelPK7double3PS_S2_Pjiii(
	.param .u64 .ptr .align 1 _Z14sum_cog_kernelPK7double3PS_S2_Pjiii_param_0,
	.param .u64 .ptr .align 1 _Z14sum_cog_kernelPK7double3PS_S2_Pjiii_param_1,
	.param .u64 .ptr .align 1 _Z14sum_cog_kernelPK7double3PS_S2_Pjiii_param_2,
	.param .u64 .ptr .align 1 _Z14sum_cog_kernelPK7double3PS_S2_Pjiii_param_3,
	.param .u32 _Z14sum_cog_kernelPK7double3PS_S2_Pjiii_param_4,
	.param .u32 _Z14sum_cog_kernelPK7double3PS_S2_Pjiii_param_5,
	.param .u32 _Z14sum_cog_kernelPK7double3PS_S2_Pjiii_param_6
)
{
	.reg .pred 	%p<14>;
	.reg .b16 	%rs<4>;
	.reg .b32 	%r<63>;
	.reg .b64 	%rd<13>;
	.reg .b64 	%fd<74>;
	// demoted variable
	.shared .align 1 .u8 _ZZ14sum_cog_kernelPK7double3PS_S2_PjiiiE15isLastBlockDone;
	// demoted variable
	.shared .align 8 .b8 _ZZ14sum_cog_kernelPK7double3PS_S2_PjiiiE12temp_storage[48];
	ld.param.u64 	%rd3, [_Z14sum_cog_kernelPK7double3PS_S2_Pjiii_param_0];
	ld.param.u64 	%rd5, [_Z14sum_cog_kernelPK7double3PS_S2_Pjiii_param_1];
	ld.param.u64 	%rd4, [_Z14sum_cog_kernelPK7double3PS_S2_Pjiii_param_2];
	ld.param.u64 	%rd6, [_Z14sum_cog_kernelPK7double3PS_S2_Pjiii_param_3];
	ld.param.u32 	%r5, [_Z14sum_cog_kernelPK7double3PS_S2_Pjiii_param_4];
	ld.param.u32 	%r6, [_Z14sum_cog_kernelPK7double3PS_S2_Pjiii_param_5];
	cvta.to.global.u64 	%rd1, %rd6;
	cvta.to.global.u64 	%rd2, %rd5;
	mov.u32 	%r1, %tid.x;
	mov.u32 	%r7, %ctaid.x;
	mov.u32 	%r8, %ntid.x;
	mad.lo.s32 	%r2, %r7, %r8, %r1;
	setp.ne.s32 	%p1, %r1, 0;
	@%p1 bra 	$L__BB0_2;
	mov.b16 	%rs1, 0;
	st.shared.u8 	[_ZZ14sum_cog_kernelPK7double3PS_S2_PjiiiE15isLastBlockDone], %rs1;
$L__BB0_2:
	bar.sync 	0;
	setp.ge.s32 	%p2, %r2, %r6;
	mov.f64 	%fd68, 0d0000000000000000;
	mov.f64 	%fd69, %fd68;
	mov.f64 	%fd70, %fd68;
	@%p2 bra 	$L__BB0_4;
	cvta.to.global.u64 	%rd7, %rd3;
	mul.wide.s32 	%rd8, %r2, 24;
	add.s64 	%rd9, %rd7, %rd8;
	ld.global.nc.f64 	%fd70, [%rd9];
	ld.global.nc.f64 	%fd69, [%rd9+8];
	ld.global.nc.f64 	%fd68, [%rd9+16];
$L__BB0_4:
	// begin inline asm
	mov.u32 %r9, %laneid;
	// end inline asm
	mov.b32 	%r10, 1;
	mov.b32 	%r23, 31;
	mov.b32 	%r24, -1;
	// begin inline asm
	{  .reg .u32 lo;  .reg .u32 hi;  .reg .pred p;  .reg .f64 r0;  mov.b64 %fd17, %fd70;  mov.b64 {lo, hi}, %fd70;  shfl.sync.down.b32 lo|p, lo, %r10, %r23, %r24;  shfl.sync.down.b32 hi|p, hi, %r10, %r23, %r24;  mov.b64 r0, {lo, hi};  @p add.f64 %fd17, %fd17, r0;}
	// end inline asm
	mov.b32 	%r13, 2;
	// begin inline asm
	{  .reg .u32 lo;  .reg .u32 hi;  .reg .pred p;  .reg .f64 r0;  mov.b64 %fd19, %fd17;  mov.b64 {lo, hi}, %fd17;  shfl.sync.down.b32 lo|p, lo, %r13, %r23, %r24;  shfl.sync.down.b32 hi|p, hi, %r13, %r23, %r24;  mov.b64 r0, {lo, hi};  @p add.f64 %fd19, %fd19, r0;}
	// end inline asm
	mov.b32 	%r16, 4;
	// begin inline asm
	{  .reg .u32 lo;  .reg .u32 hi;  .reg .pred p;  .reg .f64 r0;  mov.b64 %fd21, %fd19;  mov.b64 {lo, hi}, %fd19;  shfl.sync.down.b32 lo|p, lo, %r16, %r23, %r24;  shfl.sync.down.b32 hi|p, hi, %r16, %r23, %r24;  mov.b64 r0, {lo, hi};  @p add.f64 %fd21, %fd21, r0;}
	// end inline asm
	mov.b32 	%r19, 8;
	// begin inline asm
	{  .reg .u32 lo;  .reg .u32 hi;  .reg .pred p;  .reg .f64 r0;  mov.b64 %fd23, %fd21;  mov.b64 {lo, hi}, %fd21;  shfl.sync.down.b32 lo|p, lo, %r19, %r23, %r24;  shfl.sync.down.b32 hi|p, hi, %r19, %r23, %r24;  mov.b64 r0, {lo, hi};  @p add.f64 %fd23, %fd23, r0;}
	// end inline asm
	mov.b32 	%r22, 16;
	// begin inline asm
	{  .reg .u32 lo;  .reg .u32 hi;  .reg .pred p;  .reg .f64 r0;  mov.b64 %fd71, %fd23;  mov.b64 {lo, hi}, %fd23;  shfl.sync.down.b32 lo|p, lo, %r22, %r23, %r24;  shfl.sync.down.b32 hi|p, hi, %r22, %r23, %r24;  mov.b64 r0, {lo, hi};  @p add.f64 %fd71, %fd71, r0;}
	// end inline asm
	setp.ne.s32 	%p3, %r9, 0;
	shr.u32 	%r25, %r1, 2;
	and.b32  	%r26, %r25, 248;
	mov.u32 	%r27, _ZZ14sum_cog_kernelPK7double3PS_S2_PjiiiE12temp_storage;
	add.s32 	%r28, %r27, %r26;
	add.s32 	%r4, %r28, 8;
	@%p3 bra 	$L__BB0_6;
	st.shared.f64 	[%r4], %fd71;
$L__BB0_6:
	setp.ne.s32 	%p4, %r1, 0;
	bar.sync 	0;
	@%p4 bra 	$L__BB0_8;
	ld.shared.f64 	%fd27, [_ZZ14sum_cog_kernelPK7double3PS_S2_PjiiiE12temp_storage+16];
	add.f64 	%fd28, %fd71, %fd27;
	ld.shared.f64 	%fd29, [_ZZ14sum_cog_kernelPK7double3PS_S2_PjiiiE12temp_storage+24];
	add.f64 	%fd30, %fd28, %fd29;
	ld.shared.f64 	%fd31, [_ZZ14sum_cog_kernelPK7double3PS_S2_PjiiiE12temp_storage+32];
	add.f64 	%fd71, %fd30, %fd31;
$L__BB0_8:
	setp.ne.s32 	%p5, %r9, 0;
	bar.sync 	0;
	mov.b32 	%r29, 1;
	mov.b32 	%r42, 31;
	mov.b32 	%r43, -1;
	// begin inline asm
	{  .reg .u32 lo;  .reg .u32 hi;  .reg .pred p;  .reg .f64 r0;  mov.b64 %fd32, %fd69;  mov.b64 {lo, hi}, %fd69;  shfl.sync.down.b32 lo|p, lo, %r29, %r42, %r43;  shfl.sync.down.b32 hi|p, hi, %r29, %r42, %r43;  mov.b64 r0, {lo, hi};  @p add.f64 %fd32, %fd32, r0;}
	// end inline asm
	mov.b32 	%r32, 2;
	// begin inline asm
	{  .reg .u32 lo;  .reg .u32 hi;  .reg .pred p;  .reg .f64 r0;  mov.b64 %fd34, %fd32;  mov.b64 {lo, hi}, %fd32;  shfl.sync.down.b32 lo|p, lo, %r32, %r42, %r43;  shfl.sync.down.b32 hi|p, hi, %r32, %r42, %r43;  mov.b64 r0, {lo, hi};  @p add.f64 %fd34, %fd34, r0;}
	// end inline asm
	mov.b32 	%r35, 4;
	// begin inline asm
	{  .reg .u32 lo;  .reg .u32 hi;  .reg .pred p;  .reg .f64 r0;  mov.b64 %fd36, %fd34;  mov.b64 {lo, hi}, %fd34;  shfl.sync.down.b32 lo|p, lo, %r35, %r42, %r43;  shfl.sync.down.b32 hi|p, hi, %r35, %r42, %r43;  mov.b64 r0, {lo, hi};  @p add.f64 %fd36, %fd36, r0;}
	// end inline asm
	mov.b32 	%r38, 8;
	// begin inline asm
	{  .reg .u32 lo;  .reg .u32 hi;  .reg .pred p;  .reg .f64 r0;  mov.b64 %fd38, %fd36;  mov.b64 {lo, hi}, %fd36;  shfl.sync.down.b32 lo|p, lo, %r38, %r42, %r43;  shfl.sync.down.b32 hi|p, hi, %r38, %r42, %r43;  mov.b64 r0, {lo, hi};  @p add.f64 %fd38, %fd38, r0;}
	// end inline asm
	mov.b32 	%r41, 16;
	// begin inline asm
	{  .reg .u32 lo;  .reg .u32 hi;  .reg .pred p;  .reg .f64 r0;  mov.b64 %fd72, %fd38;  mov.b64 {lo, hi}, %fd38;  shfl.sync.down.b32 lo|p, lo, %r41, %r42, %r43;  shfl.sync.down.b32 hi|p, hi, %r41, %r42, %r43;  mov.b64 r0, {lo, hi};  @p add.f64 %fd72, %fd72, r0;}
	// end inline asm
	@%p5 bra 	$L__BB0_10;
	st.shared.f64 	[%r4], %fd72;
$L__BB0_10:
	setp.ne.s32 	%p6, %r1, 0;
	bar.sync 	0;
	@%p6 bra 	$L__BB0_12;
	ld.shared.f64 	%fd42, [_ZZ14sum_cog_kernelPK7double3PS_S2_PjiiiE12temp_storage+16];
	add.f64 	%fd43, %fd72, %fd42;
	ld.shared.f64 	%fd44, [_ZZ14sum_cog_kernelPK7double3PS_S2_PjiiiE12temp_storage+24];
	add.f64 	%fd45, %fd43, %fd44;
	ld.shared.f64 	%fd46, [_ZZ14sum_cog_kernelPK7double3PS_S2_PjiiiE12temp_storage+32];
	add.f64 	%fd72, %fd45, %fd46;
$L__BB0_12:
	setp.ne.s32 	%p7, %r9, 0;
	bar.sync 	0;
	mov.b32 	%r44, 1;
	mov.b32 	%r57, 31;
	mov.b32 	%r58, -1;
	// begin inline asm
	{  .reg .u32 lo;  .reg .u32 hi;  .reg .pred p;  .reg .f64 r0;  mov.b64 %fd47, %fd68;  mov.b64 {lo, hi}, %fd68;  shfl.sync.down.b32 lo|p, lo, %r44, %r57, %r58;  shfl.sync.down.b32 hi|p, hi, %r44, %r57, %r58;  mov.b64 r0, {lo, hi};  @p add.f64 %fd47, %fd47, r0;}
	// end inline asm
	mov.b32 	%r47, 2;
	// begin inline asm
	{  .reg .u32 lo;  .reg .u32 hi;  .reg .pred p;  .reg .f64 r0;  mov.b64 %fd49, %fd47;  mov.b64 {lo, hi}, %fd47;  shfl.sync.down.b32 lo|p, lo, %r47, %r57, %r58;  shfl.sync.down.b32 hi|p, hi, %r47, %r57, %r58;  mov.b64 r0, {lo, hi};  @p add.f64 %fd49, %fd49, r0;}
	// end inline asm
	mov.b32 	%r50, 4;
	// begin inline asm
	{  .reg .u32 lo;  .reg .u32 hi;  .reg .pred p;  .reg .f64 r0;  mov.b64 %fd51, %fd49;  mov.b64 {lo, hi}, %fd49;  shfl.sync.down.b32 lo|p, lo, %r50, %r57, %r58;  shfl.sync.down.b32 hi|p, hi, %r50, %r57, %r58;  mov.b64 r0, {lo, hi};  @p add.f64 %fd51, %fd51, r0;}
	// end inline asm
	mov.b32 	%r53, 8;
	// begin inline asm
	{  .reg .u32 lo;  .reg .u32 hi;  .reg .pred p;  .reg .f64 r0;  mov.b64 %fd53, %fd51;  mov.b64 {lo, hi}, %fd51;  shfl.sync.down.b32 lo|p, lo, %r53, %r57, %r58;  shfl.sync.down.b32 hi|p, hi, %r53, %r57, %r58;  mov.b64 r0, {lo, hi};  @p add.f64 %fd53, %fd53, r0;}
	// end inline asm
	mov.b32 	%r56, 16;
	// begin inline asm
	{  .reg .u32 lo;  .reg .u32 hi;  .reg .pred p;  .reg .f64 r0;  mov.b64 %fd73, %fd53;  mov.b64 {lo, hi}, %fd53;  shfl.sync.down.b32 lo|p, lo, %r56, %r57, %r58;  shfl.sync.down.b32 hi|p, hi, %r56, %r57, %r58;  mov.b64 r0, {lo, hi};  @p add.f64 %fd73, %fd73, r0;}
	// end inline asm
	@%p7 bra 	$L__BB0_14;
	st.shared.f64 	[%r4], %fd73;
$L__BB0_14:
	setp.ne.s32 	%p8, %r1, 0;
	bar.sync 	0;
	@%p8 bra 	$L__BB0_16;
	ld.shared.f64 	%fd57, [_ZZ14sum_cog_kernelPK7double3PS_S2_PjiiiE12temp_storage+16];
	add.f64 	%fd58, %fd73, %fd57;
	ld.shared.f64 	%fd59, [_ZZ14sum_cog_kernelPK7double3PS_S2_PjiiiE12temp_storage+24];
	add.f64 	%fd60, %fd58, %fd59;
	ld.shared.f64 	%fd61, [_ZZ14sum_cog_kernelPK7double3PS_S2_PjiiiE12temp_storage+32];
	add.f64 	%fd73, %fd60, %fd61;
$L__BB0_16:
	setp.ne.s32 	%p9, %r1, 0;
	bar.sync 	0;
	@%p9 bra 	$L__BB0_18;
	atom.global.add.f64 	%fd62, [%rd2], %fd71;
	atom.global.add.f64 	%fd63, [%rd2+8], %fd72;
	atom.global.add.f64 	%fd64, [%rd2+16], %fd73;
	membar.gl;
	mov.u32 	%r59, %nctaid.x;
	atom.global.inc.u32 	%r60, [%rd1], %r59;
	add.s32 	%r61, %r59, -1;
	setp.eq.s32 	%p10, %r60, %r61;
	selp.u16 	%rs2, 1, 0, %p10;
	st.shared.u8 	[_ZZ14sum_cog_kernelPK7double3PS_S2_PjiiiE15isLastBlockDone], %rs2;
$L__BB0_18:
	setp.ne.s32 	%p11, %r1, 0;
	bar.sync 	0;
	ld.shared.u8 	%rs3, [_ZZ14sum_cog_kernelPK7double3PS_S2_PjiiiE15isLastBlockDone];
	setp.eq.s16 	%p12, %rs3, 0;
	or.pred  	%p13, %p11, %p12;
	@%p13 bra 	$L__BB0_20;
	ld.global.f64 	%fd65, [%rd2];
	cvta.to.global.u64 	%rd10, %rd4;
	mul.wide.s32 	%rd11, %r5, 24;
	add.s64 	%rd12, %rd10, %rd11;
	st.global.f64 	[%rd12], %fd65;
	ld.global.f64 	%fd66, [%rd2+8];
	st.global.f64 	[%rd12+8], %fd66;
	ld.global.f64 	%fd67, [%rd2+16];
	st.global.f64 	[%rd12+16], %fd67;
	mov.b32 	%r62, 0;
	st.global.u32 	[%rd1], %r62;
	membar.gl;
$L__BB0_20:
	ret;

}
	// .globl	_Z22sum_cog_devices_kernelP7double3S0_ii
.visible .entry _Z22sum_cog_devices_kernelP7double3S0_ii(
	.param .u64 .ptr .align 1 _Z22sum_cog_devices_kernelP7double3S0_ii_param_0,
	.param .u64 .ptr .align 1 _Z22sum_cog_devices_kernelP7double3S0_ii_param_1,
	.param .u32 _Z22sum_cog_devices_kernelP7double3S0_ii_param_2,
	.param .u32 _Z22sum_cog_devices_kernelP7double3S0_ii_param_3
)
{
	.reg .pred 	%p<9>;
	.reg .b32 	%r<58>;
	.reg .b64 	%rd<7>;
	.reg .b64 	%fd<71>;
	// demoted variable
	.shared .align 8 .b8 _ZZ22sum_cog_devices_kernelP7double3S0_iiE12temp_storage[48];
	ld.param.u64 	%rd1, [_Z22sum_cog_devices_kernelP7double3S0_ii_param_0];
	ld.param.u64 	%rd2, [_Z22sum_cog_devices_kernelP7double3S0_ii_param_1];
	ld.param.u32 	%r5, [_Z22sum_cog_devices_kernelP7double3S0_ii_param_3];
	mov.u32 	%r1, %tid.x;
	mov.u32 	%r6, %ctaid.x;
	mov.u32 	%r7, %ntid.x;
	mad.lo.s32 	%r2, %r6, %r7, %r1;
	setp.ge.s32 	%p1, %r2, %r5;
	mov.f64 	%fd65, 0d0000000000000000;
	mov.f64 	%fd66, %fd65;
	mov.f64 	%fd67, %fd65;
	@%p1 bra 	$L__BB1_2;
	cvta.to.global.u64 	%rd3, %rd1;
	mul.wide.s32 	%rd4, %r2, 24;
	add.s64 	%rd5, %rd3, %rd4;
	ld.global.nc.f64 	%fd67, [%rd5];
	ld.global.nc.f64 	%fd66, [%rd5+8];
	ld.global.nc.f64 	%fd65, [%rd5+16];
$L__BB1_2:
	// begin inline asm
	mov.u32 %r8, %laneid;
	// end inline asm
	mov.b32 	%r9, 1;
	mov.b32 	%r22, 31;
	mov.b32 	%r23, -1;
	// begin inline asm
	{  .reg .u32 lo;  .reg .u32 hi;  .reg .pred p;  .reg .f64 r0;  mov.b64 %fd17, %fd67;  mov.b64 {lo, hi}, %fd67;  shfl.sync.down.b32 lo|p, lo, %r9, %r22, %r23;  shfl.sync.down.b32 hi|p, hi, %r9, %r22, %r23;  mov.b64 r0, {lo, hi};  @p add.f64 %fd17, %fd17, r0;}
	// end inline asm
	mov.b32 	%r12, 2;
	// begin inline asm
	{  .reg .u32 lo;  .reg .u32 hi;  .reg .pred p;  .reg .f64 r0;  mov.b64 %fd19, %fd17;  mov.b64 {lo, hi}, %fd17;  shfl.sync.down.b32 lo|p, lo, %r12, %r22, %r23;  shfl.sync.down.b32 hi|p, hi, %r12, %r22, %r23;  mov.b64 r0, {lo, hi};  @p add.f64 %fd19, %fd19, r0;}
	// end inline asm
	mov.b32 	%r15, 4;
	// begin inline asm
	{  .reg .u32 lo;  .reg .u32 hi;  .reg .pred p;  .reg .f64 r0;  mov.b64 %fd21, %fd19;  mov.b64 {lo, hi}, %fd19;  shfl.sync.down.b32 lo|p, lo, %r15, %r22, %r23;  shfl.sync.down.b32 hi|p, hi, %r15, %r22, %r23;  mov.b64 r0, {lo, hi};  @p add.f64 %fd21, %fd21, r0;}
	// end inline asm
	mov.b32 	%r18, 8;
	// begin inline asm
	{  .reg .u32 lo;  .reg .u32 hi;  .reg .pred p;  .reg .f64 r0;  mov.b64 %fd23, %fd21;  mov.b64 {lo, hi}, %fd21;  shfl.sync.down.b32 lo|p, lo, %r18, %r22, %r23;  shfl.sync.down.b32 hi|p, hi, %r18, %r22, %r23;  mov.b64 r0, {lo, hi};  @p add.f64 %fd23, %fd23, r0;}
	// end inline asm
	mov.b32 	%r21, 16;
	// begin inline asm
	{  .reg .u32 lo;  .reg .u32 hi;  .reg .pred p;  .reg .f64 r0;  mov.b64 %fd68, %fd23;  mov.b64 {lo, hi}, %fd23;  shfl.sync.down.b32 lo|p, lo, %r21, %r22, %r23;  shfl.sync.down.b32 hi|p, hi, %r21, %r22, %r23;  mov.b64 r0, {lo, hi};  @p add.f64 %fd68, %fd68, r0;}
	// end inline asm
	setp.ne.s32 	%p2, %r8, 0;
	shr.u32 	%r24, %r1, 2;
	and.b32  	%r25, %r24, 248;
	mov.u32 	%r26, _ZZ22sum_cog_devices_kernelP7double3S0_iiE12temp_storage;
	add.s32 	%r27, %r26, %r25;
	add.s32 	%r4, %r27, 8;
	@%p2 bra 	$L__BB1_4;
	st.shared.f64 	[%r4], %fd68;
$L__BB1_4:
	bar.sync 	0;
	setp.ne.s32 	%p3, %r1, 0;
	@%p3 bra 	$L__BB1_6;
	ld.shared.f64 	%fd27, [_ZZ22sum_cog_devices_kernelP7double3S0_iiE12temp_storage+16];
	add.f64 	%fd28, %fd68, %fd27;
	ld.shared.f64 	%fd29, [_ZZ22sum_cog_devices_kernelP7double3S0_iiE12temp_storage+24];
	add.f64 	%fd30, %fd28, %fd29;
	ld.shared.f64 	%fd31, [_ZZ22sum_cog_devices_kernelP7double3S0_iiE12temp_storage+32];
	add.f64 	%fd68, %fd30, %fd31;
$L__BB1_6:
	setp.ne.s32 	%p4, %r8, 0;
	bar.sync 	0;
	mov.b32 	%r28, 1;
	mov.b32 	%r41, 31;
	mov.b32 	%r42, -1;
	// begin inline asm
	{  .reg .u32 lo;  .reg .u32 hi;  .reg .pred p;  .reg .f64 r0;  mov.b64 %fd32, %fd66;  mov.b64 {lo, hi}, %fd66;  shfl.sync.down.b32 lo|p, lo, %r28, %r41, %r42;  shfl.sync.down.b32 hi|p, hi, %r28, %r41, %r42;  mov.b64 r0, {lo, hi};  @p add.f64 %fd32, %fd32, r0;}
	// end inline asm
	mov.b32 	%r31, 2;
	// begin inline asm
	{  .reg .u32 lo;  .reg .u32 hi;  .reg .pred p;  .reg .f64 r0;  mov.b64 %fd34, %fd32;  mov.b64 {lo, hi}, %fd32;  shfl.sync.down.b32 lo|p, lo, %r31, %r41, %r42;  shfl.sync.down.b32 hi|p, hi, %r31, %r41, %r42;  mov.b64 r0, {lo, hi};  @p add.f64 %fd34, %fd34, r0;}
	// end inline asm
	mov.b32 	%r34, 4;
	// begin inline asm
	{  .reg .u32 lo;  .reg .u32 hi;  .reg .pred p;  .reg .f64 r0;  mov.b64 %fd36, %fd34;  mov.b64 {lo, hi}, %fd34;  shfl.sync.down.b32 lo|p, lo, %r34, %r41, %r42;  shfl.sync.down.b32 hi|p, hi, %r34, %r41, %r42;  mov.b64 r0, {lo, hi};  @p add.f64 %fd36, %fd36, r0;}
	// end inline asm
	mov.b32 	%r37, 8;
	// begin inline asm
	{  .reg .u32 lo;  .reg .u32 hi;  .reg .pred p;  .reg .f64 r0;  mov.b64 %fd38, %fd36;  mov.b64 {lo, hi}, %fd36;  shfl.sync.down.b32 lo|p, lo, %r37, %r41, %r42;  shfl.sync.down.b32 hi|p, hi, %r37, %r41, %r42;  mov.b64 r0, {lo, hi};  @p add.f64 %fd38, %fd38, r0;}
	// end inline asm
	mov.b32 	%r40, 16;
	// begin inline asm
	{  .reg .u32 lo;  .reg .u32 hi;  .reg .pred p;  .reg .f64 r0;  mov.b64 %fd69, %fd38;  mov.b64 {lo, hi}, %fd38;  shfl.sync.down.b32 lo|p, lo, %r40, %r41, %r42;  shfl.sync.down.b32 hi|p, hi, %r40, %r41, %r42;  mov.b64 r0, {lo, hi};  @p add.f64 %fd69, %fd69, r0;}
	// end inline asm
	@%p4 bra 	$L__BB1_8;
	st.shared.f64 	[%r4], %fd69;
$L__BB1_8:
	setp.ne.s32 	%p5, %r1, 0;
	bar.sync 	0;
	@%p5 bra 	$L__BB1_10;
	ld.shared.f64 	%fd42, [_ZZ22sum_cog_devices_kernelP7double3S0_iiE12temp_storage+16];
	add.f64 	%fd43, %fd69, %fd42;
	ld.shared.f64 	%fd44, [_ZZ22sum_cog_devices_kernelP7double3S0_iiE12temp_storage+24];
	add.f64 	%fd45, %fd43, %fd44;
	ld.shared.f64 	%fd46, [_ZZ22sum_cog_devices_kernelP7double3S0_iiE12temp_storage+32];
	add.f64 	%fd69, %fd45, %fd46;
$L__BB1_10:
	setp.ne.s32 	%p6, %r8, 0;
	bar.sync 	0;
	mov.b32 	%r43, 1;
	mov.b32 	%r56, 31;
	mov.b32 	%r57, -1;
	// begin inline asm
	{  .reg .u32 lo;  .reg .u32 hi;  .reg .pred p;  .reg .f64 r0;  mov.b64 %fd47, %fd65;  mov.b64 {lo, hi}, %fd65;  shfl.sync.down.b32 lo|p, lo, %r43, %r56, %r57;  shfl.sync.down.b32 hi|p, hi, %r43, %r56, %r57;  mov.b64 r0, {lo, hi};  @p add.f64 %fd47, %fd47, r0;}
	// end inline asm
	mov.b32 	%r46, 2;
	// begin inline asm
	{  .reg .u32 lo;  .reg .u32 hi;  .reg .pred p;  .reg .f64 r0;  mov.b64 %fd49, %fd47;  mov.b64 {lo, hi}, %fd47;  shfl.sync.down.b32 lo|p, lo, %r46, %r56, %r57;  shfl.sync.down.b32 hi|p, hi, %r46, %r56, %r57;  mov.b64 r0, {lo, hi};  @p add.f64 %fd49, %fd49, r0;}
	// end inline asm
	mov.b32 	%r49, 4;
	// begin inline asm
	{  .reg .u32 lo;  .reg .u32 hi;  .reg .pred p;  .reg .f64 r0;  mov.b64 %fd51, %fd49;  mov.b64 {lo, hi}, %fd49;  shfl.sync.down.b32 lo|p, lo, %r49, %r56, %r57;  shfl.sync.down.b32 hi|p, hi, %r49, %r56, %r57;  mov.b64 r0, {lo, hi};  @p add.f64 %fd51, %fd51, r0;}
	// end inline asm
	mov.b32 	%r52, 8;
	// begin inline asm
	{  .reg .u32 lo;  .reg .u32 hi;  .reg .pred p;  .reg .f64 r0;  mov.b64 %fd53, %fd51;  mov.b64 {lo, hi}, %fd51;  shfl.sync.down.b32 lo|p, lo, %r52, %r56, %r57;  shfl.sync.down.b32 hi|p, hi, %r52, %r56, %r57;  mov.b64 r0, {lo, hi};  @p add.f64 %fd53, %fd53, r0;}
	// end inline asm
	mov.b32 	%r55, 16;
	// begin inline asm
	{  .reg .u32 lo;  .reg .u32 hi;  .reg .pred p;  .reg .f64 r0;  mov.b64 %fd70, %fd53;  mov.b64 {lo, hi}, %fd53;  shfl.sync.down.b32 lo|p, lo, %r55, %r56, %r57;  shfl.sync.down.b32 hi|p, hi, %r55, %r56, %r57;  mov.b64 r0, {lo, hi};  @p add.f64 %fd70, %fd70, r0;}
	// end inline asm
	@%p6 bra 	$L__BB1_12;
	st.shared.f64 	[%r4], %fd70;
$L__BB1_12:
	setp.ne.s32 	%p7, %r1, 0;
	bar.sync 	0;
	@%p7 bra 	$L__BB1_14;
	ld.shared.f64 	%fd57, [_ZZ22sum_cog_devices_kernelP7double3S0_iiE12temp_storage+16];
	add.f64 	%fd58, %fd70, %fd57;
	ld.shared.f64 	%fd59, [_ZZ22sum_cog_devices_kernelP7double3S0_iiE12temp_storage+24];
	add.f64 	%fd60, %fd58, %fd59;
	ld.shared.f64 	%fd61, [_ZZ22sum_cog_devices_kernelP7double3S0_iiE12temp_storage+32];
	add.f64 	%fd70, %fd60, %fd61;
$L__BB1_14:
	setp.ne.s32 	%p8, %r1, 0;
	bar.sync 	0;
	@%p8 bra 	$L__BB1_16;
	cvta.to.global.u64 	%rd6, %rd2;
	atom.global.add.f64 	%fd62, [%rd6], %fd68;
	atom.global.add.f64 	%fd63, [%rd6+8], %fd69;
	atom.global.add.f64 	%fd64, [%rd6+16], %fd70;
	membar.gl;
$L__BB1_16:
	bar.sync 	0;
	ret;

}


// ===== COMPILED SASS (sm_100) =====

	.target	sm_100

	.elftype	@"ET_EXEC"


//--------------------- .note.nv.tkinfo           --------------------------
	.section	.note.nv.tkinfo,"",@"SHT_NOTE"
	.sectionflags	@"SHF_NOTE_NV_TKINFO"
	.tkinfo
        /*0018*/ 	.word	0x00000002
        /*0030*/ 	.string	""
        /*0030*/ 	.string	"ptxas"
        /*0030*/ 	.string	"Cuda compilation tools, release 13.0, V13.0.88"
        /*0030*/ 	.string	"Build cuda_13.0.r13.0/compiler.36424714_0"
        /*0030*/ 	.string	"-arch sm_100 -m 64 "



//--------------------- .note.nv.cuinfo           --------------------------
	.section	.note.nv.cuinfo,"",@"SHT_NOTE"
	.sectionflags	@"SHF_NOTE_NV_CUINFO"
        /*0018*/ 	.short	0x0002
        /*001a*/ 	.short	0x0064
        /*001c*/ 	.short	0x0082
	.zero		2


//--------------------- .nv.info                  --------------------------
	.section	.nv.info,"",@"SHT_CUDA_INFO"
	.align	4


	//----- nvinfo : EIATTR_REGCOUNT
	.align		4
        /*0000*/ 	.byte	0x04, 0x2f
        /*0002*/ 	.short	(.L_29 - .L_28)
	.align		4
.L_28:
        /*0004*/ 	.word	index@(_Z14sum_cog_kernelPK7double3PS_S2_Pjiii)
        /*0008*/ 	.word	0x0000001f


	//----- nvinfo : EIATTR_FRAME_SIZE
	.align		4
.L_29:
        /*000c*/ 	.byte	0x04, 0x11
        /*000e*/ 	.short	(.L_31 - .L_30)
	.align		4
.L_30:
        /*0010*/ 	.word	index@(_Z14sum_cog_kernelPK7double3PS_S2_Pjiii)
        /*0014*/ 	.word	0x00000000


	//----- nvinfo : EIATTR_REGCOUNT
	.align		4
.L_31:
        /*0018*/ 	.byte	0x04, 0x2f
        /*001a*/ 	.short	(.L_33 - .L_32)
	.align		4
.L_32:
        /*001c*/ 	.word	index@(_Z22sum_cog_devices_kernelP7double3S0_ii)
        /*0020*/ 	.word	0x0000001e


	//----- nvinfo : EIATTR_FRAME_SIZE
	.align		4
.L_33:
        /*0024*/ 	.byte	0x04, 0x11
        /*0026*/ 	.short	(.L_35 - .L_34)
	.align		4
.L_34:
        /*0028*/ 	.word	index@(_Z22sum_cog_devices_kernelP7double3S0_ii)
        /*002c*/ 	.word	0x00000000


	//----- nvinfo : EIATTR_MIN_STACK_SIZE
	.align		4
.L_35:
        /*0030*/ 	.byte	0x04, 0x12
        /*0032*/ 	.short	(.L_37 - .L_36)
	.align		4
.L_36:
        /*0034*/ 	.word	index@(_Z22sum_cog_devices_kernelP7double3S0_ii)
        /*0038*/ 	.word	0x00000000


	//----- nvinfo : EIATTR_MIN_STACK_SIZE
	.align		4
.L_37:
        /*003c*/ 	.byte	0x04, 0x12
        /*003e*/ 	.short	(.L_39 - .L_38)
	.align		4
.L_38:
        /*0040*/ 	.word	index@(_Z14sum_cog_kernelPK7double3PS_S2_Pjiii)
        /*0044*/ 	.word	0x00000000
.L_39:


//--------------------- .nv.compat                --------------------------
	.section	.nv.compat,"",@"SHT_CUDA_COMPAT_INFO"
	.align	4
        /*0000*/ 	.byte	0x02, 0x09, 0x00, 0x00, 0x02, 0x02, 0x01, 0x00, 0x02, 0x05, 0x05, 0x00, 0x03, 0x07, 0x01, 0x01
        /*0010*/ 	.byte	0x02, 0x03, 0x00, 0x00, 0x02, 0x06, 0x01, 0x00, 0x04, 0x0b, 0x08, 0x00, 0x01, 0x00, 0x00, 0x00
        /*0020*/ 	.byte	0x00, 0x00, 0x00, 0x00


//--------------------- .nv.info._Z22sum_cog_devices_kernelP7double3S0_ii --------------------------
	.section	.nv.info._Z22sum_cog_devices_kernelP7double3S0_ii,"",@"SHT_CUDA_INFO"
	.sectionflags	@""
	.align	4


	//----- nvinfo : EIATTR_CUDA_API_VERSION
	.align		4
        /*0000*/ 	.byte	0x04, 0x37
        /*0002*/ 	.short	(.L_41 - .L_40)
.L_40:
        /*0004*/ 	.word	0x00000082


	//----- nvinfo : EIATTR_KPARAM_INFO
	.align		4
.L_41:
        /*0008*/ 	.byte	0x04, 0x17
        /*000a*/ 	.short	(.L_43 - .L_42)
.L_42:
        /*000c*/ 	.word	0x00000000
        /*0010*/ 	.short	0x0003
        /*0012*/ 	.short	0x0014
        /*0014*/ 	.byte	0x00, 0xf0, 0x11, 0x00


	//----- nvinfo : EIATTR_KPARAM_INFO
	.align		4
.L_43:
        /*0018*/ 	.byte	0x04, 0x17
        /*001a*/ 	.short	(.L_45 - .L_44)
.L_44:
        /*001c*/ 	.word	0x00000000
        /*0020*/ 	.short	0x0002
        /*0022*/ 	.short	0x0010
        /*0024*/ 	.byte	0x00, 0xf0, 0x11, 0x00


	//----- nvinfo : EIATTR_KPARAM_INFO
	.align		4
.L_45:
        /*0028*/ 	.byte	0x04, 0x17
        /*002a*/ 	.short	(.L_47 - .L_46)
.L_46:
        /*002c*/ 	.word	0x00000000
        /*0030*/ 	.short	0x0001
        /*0032*/ 	.short	0x0008
        /*0034*/ 	.byte	0x00, 0xf5, 0x21, 0x00


	//----- nvinfo : EIATTR_KPARAM_INFO
	.align		4
.L_47:
        /*0038*/ 	.byte	0x04, 0x17
        /*003a*/ 	.short	(.L_49 - .L_48)
.L_48:
        /*003c*/ 	.word	0x00000000
        /*0040*/ 	.short	0x0000
        /*0042*/ 	.short	0x0000
        /*0044*/ 	.byte	0x00, 0xf5, 0x21, 0x00


	//----- nvinfo : EIATTR_SPARSE_MMA_MASK
	.align		4
.L_49:
        /*0048*/ 	.byte	0x03, 0x50
        /*004a*/ 	.short	0x0000


	//----- nvinfo : EIATTR_MAXREG_COUNT
	.align		4
        /*004c*/ 	.byte	0x03, 0x1b
        /*004e*/ 	.short	0x00ff


	//----- nvinfo : EIATTR_NUM_BARRIERS
	.align		4
        /*0050*/ 	.byte	0x02, 0x4c
        /*0052*/ 	.byte	0x01
	.zero		1


	//----- nvinfo : EIATTR_MERCURY_ISA_VERSION
	.align		4
        /*0054*/ 	.byte	0x03, 0x5f
        /*0056*/ 	.short	0x0101


	//----- nvinfo : EIATTR_COOP_GROUP_MASK_REGIDS
	.align		4
        /*0058*/ 	.byte	0x04, 0x29
        /*005a*/ 	.short	(.L_51 - .L_50)


	//   ....[0]....
.L_50:
        /*005c*/ 	.word	0xffffffff


	//   ....[1]....
        /*0060*/ 	.word	0xffffffff


	//   ....[2]....
        /*0064*/ 	.word	0xffffffff


	//   ....[3]....
        /*0068*/ 	.word	0xffffffff


	//   ....[4]....
        /*006c*/ 	.word	0xffffffff


	//   ....[5]....
        /*0070*/ 	.word	0xffffffff


	//   ....[6]....
        /*0074*/ 	.word	0xffffffff


	//   ....[7]....
        /*0078*/ 	.word	0xffffffff


	//   ....[8]....
        /*007c*/ 	.word	0xffffffff


	//   ....[9]....
        /*0080*/ 	.word	0xffffffff


	//   ....[10]....
        /*0084*/ 	.word	0xffffffff


	//   ....[11]....
        /*0088*/ 	.word	0xffffffff


	//   ....[12]....
        /*008c*/ 	.word	0xffffffff


	//   ....[13]....
        /*0090*/ 	.word	0xffffffff


	//   ....[14]....
        /*0094*/ 	.word	0xffffffff


	//   ....[15]....
        /*0098*/ 	.word	0xffffffff


	//   ....[16]....
        /*009c*/ 	.word	0xffffffff


	//   ....[17]....
        /*00a0*/ 	.word	0xffffffff


	//   ....[18]....
        /*00a4*/ 	.word	0xffffffff


	//   ....[19]....
        /*00a8*/ 	.word	0xffffffff


	//   ....[20]....
        /*00ac*/ 	.word	0xffffffff


	//   ....[21]....
        /*00b0*/ 	.word	0xffffffff


	//   ....[22]....
        /*00b4*/ 	.word	0xffffffff


	//   ....[23]....
        /*00b8*/ 	.word	0xffffffff


	//   ....[24]....
        /*00bc*/ 	.word	0xffffffff


	//   ....[25]....
        /*00c0*/ 	.word	0xffffffff


	//   ....[26]....
        /*00c4*/ 	.word	0xffffffff


	//   ....[27]....
        /*00c8*/ 	.word	0xffffffff


	//   ....[28]....
        /*00cc*/ 	.word	0xffffffff


	//   ....[29]....
        /*00d0*/ 	.word	0xffffffff


	//----- nvinfo : EIATTR_COOP_GROUP_INSTR_OFFSETS
	.align		4
.L_51:
        /*00d4*/ 	.byte	0x04, 0x28
        /*00d6*/ 	.short	(.L_53 - .L_52)


	//   ....[0]....
.L_52:
        /*00d8*/ 	.word	0x00000140


	//   ....[1]....
        /*00dc*/ 	.word	0x00000150


	//   ....[2]....
        /*00e0*/ 	.word	0x00000160


	//   ....[3]....
        /*00e4*/ 	.word	0x00000170


	//   ....[4]....
        /*00e8*/ 	.word	0x00000180


	//   ....[5]....
        /*00ec*/ 	.word	0x00000190


	//   ....[6]....
        /*00f0*/ 	.word	0x00000210


	//   ....[7]....
        /*00f4*/ 	.word	0x00000220


	//   ....[8]....
        /*00f8*/ 	.word	0x00000250


	//   ....[9]....
        /*00fc*/ 	.word	0x00000260


	//   ....[10]....
        /*0100*/ 	.word	0x00000270


	//   ....[11]....
        /*0104*/ 	.word	0x00000280


	//   ....[12]....
        /*0108*/ 	.word	0x00000300


	//   ....[13]....
        /*010c*/ 	.word	0x00000310


	//   ....[14]....
        /*0110*/ 	.word	0x00000340


	//   ....[15]....
        /*0114*/ 	.word	0x00000350


	//   ....[16]....
        /*0118*/ 	.word	0x00000360


	//   ....[17]....
        /*011c*/ 	.word	0x00000370


	//   ....[18]....
        /*0120*/ 	.word	0x000003c0


	//   ....[19]....
        /*0124*/ 	.word	0x000003e0


	//   ....[20]....
        /*0128*/ 	.word	0x00000420


	//   ....[21]....
        /*012c*/ 	.word	0x00000440


	//   ....[22]....
        /*0130*/ 	.word	0x00000450


	//   ....[23]....
        /*0134*/ 	.word	0x00000460


	//   ....[24]....
        /*0138*/ 	.word	0x000004c0


	//   ....[25]....
        /*013c*/ 	.word	0x000004d0


	//   ....[26]....
        /*0140*/ 	.word	0x00000540


	//   ....[27]....
        /*0144*/ 	.word	0x00000560


	//   ....[28]....
        /*0148*/ 	.word	0x00000570


	//   ....[29]....
        /*014c*/ 	.word	0x00000580


	//----- nvinfo : EIATTR_VRC_CTA_INIT_COUNT
	.align		4
.L_53:
        /*0150*/ 	.byte	0x02, 0x4a
	.zero		1
	.zero		1


	//----- nvinfo : EIATTR_EXIT_INSTR_OFFSETS
	.align		4
        /*0154*/ 	.byte	0x04, 0x1c
        /*0156*/ 	.short	(.L_55 - .L_54)


	//   ....[0]....
.L_54:
        /*0158*/ 	.word	0x000008c0


	//----- nvinfo : EIATTR_CRS_STACK_SIZE
	.align		4
.L_55:
        /*015c*/ 	.byte	0x04, 0x1e
        /*015e*/ 	.short	(.L_57 - .L_56)
.L_56:
        /*0160*/ 	.word	0x00000000


	//----- nvinfo : EIATTR_CBANK_PARAM_SIZE
	.align		4
.L_57:
        /*0164*/ 	.byte	0x03, 0x19
        /*0166*/ 	.short	0x0018


	//----- nvinfo : EIATTR_PARAM_CBANK
	.align		4
        /*0168*/ 	.byte	0x04, 0x0a
        /*016a*/ 	.short	(.L_59 - .L_58)
	.align		4
.L_58:
        /*016c*/ 	.word	index@(.nv.constant0._Z22sum_cog_devices_kernelP7double3S0_ii)
        /*0170*/ 	.short	0x0380
        /*0172*/ 	.short	0x0018


	//----- nvinfo : EIATTR_SW_WAR
	.align		4
.L_59:
        /*0174*/ 	.byte	0x04, 0x36
        /*0176*/ 	.short	(.L_61 - .L_60)
.L_60:
        /*0178*/ 	.word	0x00000008
.L_61:


//--------------------- .nv.info._Z14sum_cog_kernelPK7double3PS_S2_Pjiii --------------------------
	.section	.nv.info._Z14sum_cog_kernelPK7double3PS_S2_Pjiii,"",@"SHT_CUDA_INFO"
	.sectionflags	@""
	.align	4


	//----- nvinfo : EIATTR_CUDA_API_VERSION
	.align		4
        /*0000*/ 	.byte	0x04, 0x37
        /*0002*/ 	.short	(.L_63 - .L_62)
.L_62:
        /*0004*/ 	.word	0x00000082


	//----- nvinfo : EIATTR_KPARAM_INFO
	.align		4
.L_63:
        /*0008*/ 	.byte	0x04, 0x17
        /*000a*/ 	.short	(.L_65 - .L_64)
.L_64:
        /*000c*/ 	.word	0x00000000
        /*0010*/ 	.short	0x0006
        /*0012*/ 	.short	0x0028
        /*0014*/ 	.byte	0x00, 0xf0, 0x11, 0x00


	//----- nvinfo : EIATTR_KPARAM_INFO
	.align		4
.L_65:
        /*0018*/ 	.byte	0x04, 0x17
        /*001a*/ 	.short	(.L_67 - .L_66)
.L_66:
        /*001c*/ 	.word	0x00000000
        /*0020*/ 	.short	0x0005
        /*0022*/ 	.short	0x0024
        /*0024*/ 	.byte	0x00, 0xf0, 0x11, 0x00


	//----- nvinfo : EIATTR_KPARAM_INFO
	.align		4
.L_67:
        /*0028*/ 	.byte	0x04, 0x17
        /*002a*/ 	.short	(.L_69 - .L_68)
.L_68:
        /*002c*/ 	.word	0x00000000
        /*0030*/ 	.short	0x0004
        /*0032*/ 	.short	0x0020
        /*0034*/ 	.byte	0x00, 0xf0, 0x11, 0x00


	//----- nvinfo : EIATTR_KPARAM_INFO
	.align		4
.L_69:
        /*0038*/ 	.byte	0x04, 0x17
        /*003a*/ 	.short	(.L_71 - .L_70)
.L_70:
        /*003c*/ 	.word	0x00000000
        /*0040*/ 	.short	0x0003
        /*0042*/ 	.short	0x0018
        /*0044*/ 	.byte	0x00, 0xf5, 0x21, 0x00


	//----- nvinfo : EIATTR_KPARAM_INFO
	.align		4
.L_71:
        /*0048*/ 	.byte	0x04, 0x17
        /*004a*/ 	.short	(.L_73 - .L_72)
.L_72:
        /*004c*/ 	.word	0x00000000
        /*0050*/ 	.short	0x0002
        /*0052*/ 	.short	0x0010
        /*0054*/ 	.byte	0x00, 0xf5, 0x21, 0x00


	//----- nvinfo : EIATTR_KPARAM_INFO
	.align		4
.L_73:
        /*0058*/ 	.byte	0x04, 0x17
        /*005a*/ 	.short	(.L_75 - .L_74)
.L_74:
        /*005c*/ 	.word	0x00000000
        /*0060*/ 	.short	0x0001
        /*0062*/ 	.short	0x0008
        /*0064*/ 	.byte	0x00, 0xf5, 0x21, 0x00


	//----- nvinfo : EIATTR_KPARAM_INFO
	.align		4
.L_75:
        /*0068*/ 	.byte	0x04, 0x17
        /*006a*/ 	.short	(.L_77 - .L_76)
.L_76:
        /*006c*/ 	.word	0x00000000
        /*0070*/ 	.short	0x0000
        /*0072*/ 	.short	0x0000
        /*0074*/ 	.byte	0x00, 0xf5, 0x21, 0x00


	//----- nvinfo : EIATTR_SPARSE_MMA_MASK
	.align		4
.L_77:
        /*0078*/ 	.byte	0x03, 0x50
        /*007a*/ 	.short	0x0000


	//----- nvinfo : EIATTR_MAXREG_COUNT
	.align		4
        /*007c*/ 	.byte	0x03, 0x1b
        /*007e*/ 	.short	0x00ff


	//----- nvinfo : EIATTR_NUM_BARRIERS
	.align		4
        /*0080*/ 	.byte	0x02, 0x4c
        /*0082*/ 	.byte	0x01
	.zero		1


	//----- nvinfo : EIATTR_MERCURY_ISA_VERSION
	.align		4
        /*0084*/ 	.byte	0x03, 0x5f
        /*0086*/ 	.short	0x0101


	//----- nvinfo : EIATTR_COOP_GROUP_MASK_REGIDS
	.align		4
        /*0088*/ 	.byte	0x04, 0x29
        /*008a*/ 	.short	(.L_79 - .L_78)


	//   ....[0]....
.L_78:
        /*008c*/ 	.word	0xffffffff


	//   ....[1]....
        /*0090*/ 	.word	0xffffffff


	//   ....[2]....
        /*0094*/ 	.word	0xffffffff


	//   ....[3]....
        /*0098*/ 	.word	0xffffffff


	//   ....[4]....
        /*009c*/ 	.word	0xffffffff


	//   ....[5]....
        /*00a0*/ 	.word	0xffffffff


	//   ....[6]....
        /*00a4*/ 	.word	0xffffffff


	//   ....[7]....
        /*00a8*/ 	.word	0xffffffff


	//   ....[8]....
        /*00ac*/ 	.word	0xffffffff


	//   ....[9]....
        /*00b0*/ 	.word	0xffffffff


	//   ....[10]....
        /*00b4*/ 	.word	0xffffffff


	//   ....[11]....
        /*00b8*/ 	.word	0xffffffff


	//   ....[12]....
        /*00bc*/ 	.word	0xffffffff


	//   ....[13]....
        /*00c0*/ 	.word	0xffffffff


	//   ....[14]....
        /*00c4*/ 	.word	0xffffffff


	//   ....[15]....
        /*00c8*/ 	.word	0xffffffff


	//   ....[16]....
        /*00cc*/ 	.word	0xffffffff


	//   ....[17]....
        /*00d0*/ 	.word	0xffffffff


	//   ....[18]....
        /*00d4*/ 	.word	0xffffffff


	//   ....[19]....
        /*00d8*/ 	.word	0xffffffff


	//   ....[20]....
        /*00dc*/ 	.word	0xffffffff


	//   ....[21]....
        /*00e0*/ 	.word	0xffffffff


	//   ....[22]....
        /*00e4*/ 	.word	0xffffffff


	//   ....[23]....
        /*00e8*/ 	.word	0xffffffff


	//   ....[24]....
        /*00ec*/ 	.word	0xffffffff


	//   ....[25]....
        /*00f0*/ 	.word	0xffffffff


	//   ....[26]....
        /*00f4*/ 	.word	0xffffffff


	//   ....[27]....
        /*00f8*/ 	.word	0xffffffff


	//   ....[28]....
        /*00fc*/ 	.word	0xffffffff


	//   ....[29]....
        /*0100*/ 	.word	0xffffffff


	//----- nvinfo : EIATTR_COOP_GROUP_INSTR_OFFSETS
	.align		4
.L_79:
        /*0104*/ 	.byte	0x04, 0x28
        /*0106*/ 	.short	(.L_81 - .L_80)


	//   ....[0]....
.L_80:
        /*0108*/ 	.word	0x00000120


	//   ....[1]....
        /*010c*/ 	.word	0x00000130


	//   ....[2]....
        /*0110*/ 	.word	0x00000140


	//   ....[3]....
        /*0114*/ 	.word	0x00000150


	//   ....[4]....
        /*0118*/ 	.word	0x00000170


	//   ....[5]....
        /*011c*/ 	.word	0x000001a0


	//   ....[6]....
        /*0120*/ 	.word	0x000001b0


	//   ....[7]....
        /*0124*/ 	.word	0x000001c0


	//   ....[8]....
        /*0128*/ 	.word	0x00000220


	//   ....[9]....
        /*012c*/ 	.word	0x00000250


	//   ....[10]....
        /*0130*/ 	.word	0x00000280


	//   ....[11]....
        /*0134*/ 	.word	0x00000290


	//   ....[12]....
        /*0138*/ 	.word	0x000002a0


	//   ....[13]....
        /*013c*/ 	.word	0x000002b0


	//   ....[14]....
        /*0140*/ 	.word	0x00000330


	//   ....[15]....
        /*0144*/ 	.word	0x00000340


	//   ....[16]....
        /*0148*/ 	.word	0x00000370


	//   ....[17]....
        /*014c*/ 	.word	0x00000380


	//   ....[18]....
        /*0150*/ 	.word	0x00000390


	//   ....[19]....
        /*0154*/ 	.word	0x000003a0


	//   ....[20]....
        /*0158*/ 	.word	0x00000450


	//   ....[21]....
        /*015c*/ 	.word	0x00000460


	//   ....[22]....
        /*0160*/ 	.word	0x00000490


	//   ....[23]....
        /*0164*/ 	.word	0x000004a0


	//   ....[24]....
        /*0168*/ 	.word	0x000004c0


	//   ....[25]....
        /*016c*/ 	.word	0x000004d0


	//   ....[26]....
        /*0170*/ 	.word	0x000005c0


	//   ....[27]....
        /*0174*/ 	.word	0x000005d0


	//   ....[28]....
        /*0178*/ 	.word	0x00000630


	//   ....[29]....
        /*017c*/ 	.word	0x00000640


	//----- nvinfo : EIATTR_VRC_CTA_INIT_COUNT
	.align		4
.L_81:
        /*0180*/ 	.byte	0x02, 0x4a
	.zero		1
	.zero		1


	//----- nvinfo : EIATTR_EXIT_INSTR_OFFSETS
	.align		4
        /*0184*/ 	.byte	0x04, 0x1c
        /*0186*/ 	.short	(.L_83 - .L_82)


	//   ....[0]....
.L_82:
        /*0188*/ 	.word	0x00000a40


	//   ....[1]....
        /*018c*/ 	.word	0x00000b50


	//----- nvinfo : EIATTR_CRS_STACK_SIZE
	.align		4
.L_83:
        /*0190*/ 	.byte	0x04, 0x1e
        /*0192*/ 	.short	(.L_85 - .L_84)
.L_84:
        /*0194*/ 	.word	0x00000000


	//----- nvinfo : EIATTR_CBANK_PARAM_SIZE
	.align		4
.L_85:
        /*0198*/ 	.byte	0x03, 0x19
        /*019a*/ 	.short	0x002c


	//----- nvinfo : EIATTR_PARAM_CBANK
	.align		4
        /*019c*/ 	.byte	0x04, 0x0a
        /*019e*/ 	.short	(.L_87 - .L_86)
	.align		4
.L_86:
        /*01a0*/ 	.word	index@(.nv.constant0._Z14sum_cog_kernelPK7double3PS_S2_Pjiii)
        /*01a4*/ 	.short	0x0380
        /*01a6*/ 	.short	0x002c


	//----- nvinfo : EIATTR_SW_WAR
	.align		4
.L_87:
        /*01a8*/ 	.byte	0x04, 0x36
        /*01aa*/ 	.short	(.L_89 - .L_88)
.L_88:
        /*01ac*/ 	.word	0x00000008
.L_89:


//--------------------- .nv.callgraph             --------------------------
	.section	.nv.callgraph,"",@"SHT_CUDA_CALLGRAPH"
	.align	4
	.sectionentsize	8
	.align		4
        /*0000*/ 	.word	0x00000000
	.align		4
        /*0004*/ 	.word	0xffffffff
	.align		4
        /*0008*/ 	.word	0x00000000
	.align		4
        /*000c*/ 	.word	0xfffffffe
	.align		4
        /*0010*/ 	.word	0x00000000
	.align		4
        /*0014*/ 	.word	0xfffffffd
	.align		4
        /*0018*/ 	.word	0x00000000
	.align		4
        /*001c*/ 	.word	0xfffffffc


//--------------------- .nv.constant4             --------------------------
	.section	.nv.constant4,"a",@progbits
	.align	8
	.align		8
.nv.constant4:
        /*0000*/ 	.dword	_ZN34_INTERNAL_19d0bf3e_4_k_cu_e8c141a24cuda3std3__45__cpo5beginE
	.align		8
        /*0008*/ 	.dword	_ZN34_INTERNAL_19d0bf3e_4_k_cu_e8c141a24cuda3std3__45__cpo3endE
	.align		8
        /*0010*/ 	.dword	_ZN34_INTERNAL_19d0bf3e_4_k_cu_e8c141a24cuda3std3__45__cpo6cbeginE
	.align		8
        /*0018*/ 	.dword	_ZN34_INTERNAL_19d0bf3e_4_k_cu_e8c141a24cuda3std3__45__cpo4cendE
	.align		8
        /*0020*/ 	.dword	_ZN34_INTERNAL_19d0bf3e_4_k_cu_e8c141a24cuda3std3__45__cpo6rbeginE
	.align		8
        /*0028*/ 	.dword	_ZN34_INTERNAL_19d0bf3e_4_k_cu_e8c141a24cuda3std3__45__cpo4rendE
	.align		8
        /*0030*/ 	.dword	_ZN34_INTERNAL_19d0bf3e_4_k_cu_e8c141a24cuda3std3__45__cpo7crbeginE
	.align		8
        /*0038*/ 	.dword	_ZN34_INTERNAL_19d0bf3e_4_k_cu_e8c141a24cuda3std3__45__cpo5crendE
	.align		8
        /*0040*/ 	.dword	_ZN34_INTERNAL_19d0bf3e_4_k_cu_e8c141a24cuda3std3__436_GLOBAL__N__19d0bf3e_4_k_cu_e8c141a26ignoreE
	.align		8
        /*0048*/ 	.dword	_ZN34_INTERNAL_19d0bf3e_4_k_cu_e8c141a24cuda3std3__419piecewise_constructE
	.align		8
        /*0050*/ 	.dword	_ZN34_INTERNAL_19d0bf3e_4_k_cu_e8c141a24cuda3std3__48in_placeE
	.align		8
        /*0058*/ 	.dword	_ZN34_INTERNAL_19d0bf3e_4_k_cu_e8c141a24cuda3std3__420unreachable_sentinelE
	.align		8
        /*0060*/ 	.dword	_ZN34_INTERNAL_19d0bf3e_4_k_cu_e8c141a24cuda3std6ranges3__45__cpo4swapE
	.align		8
        /*0068*/ 	.dword	_ZN34_INTERNAL_19d0bf3e_4_k_cu_e8c141a24cuda3std6ranges3__45__cpo9iter_moveE
	.align		8
        /*0070*/ 	.dword	_ZN34_INTERNAL_19d0bf3e_4_k_cu_e8c141a24cuda3std6ranges3__45__cpo5beginE
	.align		8
        /*0078*/ 	.dword	_ZN34_INTERNAL_19d0bf3e_4_k_cu_e8c141a24cuda3std6ranges3__45__cpo3endE
	.align		8
        /*0080*/ 	.dword	_ZN34_INTERNAL_19d0bf3e_4_k_cu_e8c141a24cuda3std6ranges3__45__cpo6cbeginE
	.align		8
        /*0088*/ 	.dword	_ZN34_INTERNAL_19d0bf3e_4_k_cu_e8c141a24cuda3std6ranges3__45__cpo4cendE
	.align		8
        /*0090*/ 	.dword	_ZN34_INTERNAL_19d0bf3e_4_k_cu_e8c141a24cuda3std6ranges3__45__cpo7advanceE
	.align		8
        /*0098*/ 	.dword	_ZN34_INTERNAL_19d0bf3e_4_k_cu_e8c141a24cuda3std6ranges3__45__cpo9iter_swapE
	.align		8
        /*00a0*/ 	.dword	_ZN34_INTERNAL_19d0bf3e_4_k_cu_e8c141a24cuda3std6ranges3__45__cpo4nextE
	.align		8
        /*00a8*/ 	.dword	_ZN34_INTERNAL_19d0bf3e_4_k_cu_e8c141a24cuda3std6ranges3__45__cpo4prevE
	.align		8
        /*00b0*/ 	.dword	_ZN34_INTERNAL_19d0bf3e_4_k_cu_e8c141a24cuda3std6ranges3__45__cpo4dataE
	.align		8
        /*00b8*/ 	.dword	_ZN34_INTERNAL_19d0bf3e_4_k_cu_e8c141a24cuda3std6ranges3__45__cpo5cdataE
	.align		8
        /*00c0*/ 	.dword	_ZN34_INTERNAL_19d0bf3e_4_k_cu_e8c141a24cuda3std6ranges3__45__cpo4sizeE
	.align		8
        /*00c8*/ 	.dword	_ZN34_INTERNAL_19d0bf3e_4_k_cu_e8c141a24cuda3std6ranges3__45__cpo5ssizeE
	.align		8
        /*00d0*/ 	.dword	_ZN34_INTERNAL_19d0bf3e_4_k_cu_e8c141a24cuda3std6ranges3__45__cpo8distanceE
	.align		8
        /*00d8*/ 	.dword	_ZN34_INTERNAL_19d0bf3e_4_k_cu_e8c141a26thrust24THRUST_300001_SM_1000_NS6system6detail10sequential3seqE


//--------------------- .text._Z22sum_cog_devices_kernelP7double3S0_ii --------------------------
	.section	.text._Z22sum_cog_devices_kernelP7double3S0_ii,"ax",@progbits
	.align	128
        .global         _Z22sum_cog_devices_kernelP7double3S0_ii
        .type           _Z22sum_cog_devices_kernelP7double3S0_ii,@function
        .size           _Z22sum_cog_devices_kernelP7double3S0_ii,(.L_x_6 - _Z22sum_cog_devices_kernelP7double3S0_ii)
        .other          _Z22sum_cog_devices_kernelP7double3S0_ii,@"STO_CUDA_ENTRY STV_DEFAULT"
_Z22sum_cog_devices_kernelP7double3S0_ii:
.text._Z22sum_cog_devices_kernelP7double3S0_ii:
[----:B------:R-:W-:Y:S01]  /*0000*/  LDC R1, c[0x0][0x37c] ;  /* 0x0000df00ff017b82 */ /* 0x000fe20000000800 */
[----:B------:R-:W0:Y:S07]  /*0010*/  S2R R0, SR_TID.X ;  /* 0x0000000000007919 */ /* 0x000e2e0000002100 */
[----:B------:R-:W0:Y:S01]  /*0020*/  S2UR UR4, SR_CTAID.X ;  /* 0x00000000000479c3 */ /* 0x000e220000002500 */
[----:B------:R-:W1:Y:S01]  /*0030*/  LDCU UR5, c[0x0][0x394] ;  /* 0x00007280ff0577ac */ /* 0x000e620008000800 */
[----:B------:R-:W-:-:S02]  /*0040*/  CS2R R6, SRZ ;  /* 0x0000000000067805 */ /* 0x000fc4000001ff00 */
[----:B------:R-:W-:Y:S01]  /*0050*/  CS2R R4, SRZ ;  /* 0x0000000000047805 */ /* 0x000fe2000001ff00 */
[----:B------:R-:W2:Y:S03]  /*0060*/  LDCU.64 UR6, c[0x0][0x358] ;  /* 0x00006b00ff0677ac */ /* 0x000ea60008000a00 */
[----:B------:R-:W0:Y:S02]  /*0070*/  LDC R3, c[0x0][0x360] ;  /* 0x0000d800ff037b82 */ /* 0x000e240000000800 */
[----:B0-----:R-:W-:-:S05]  /*0080*/  IMAD R3, R3, UR4, R0 ;  /* 0x0000000403037c24 */ /* 0x001fca000f8e0200 */
[----:B-1----:R-:W-:-:S13]  /*0090*/  ISETP.GE.AND P0, PT, R3, UR5, PT ;  /* 0x0000000503007c0c */ /* 0x002fda000bf06270 */
[----:B------:R-:W0:Y:S02]  /*00a0*/  @!P0 LDC.64 R8, c[0x0][0x380] ;  /* 0x0000e000ff088b82 */ /* 0x000e240000000a00 */
[----:B0-----:R-:W-:Y:S01]  /*00b0*/  @!P0 IMAD.WIDE R8, R3, 0x18, R8 ;  /* 0x0000001803088825 */ /* 0x001fe200078e0208 */
[----:B------:R-:W-:-:S04]  /*00c0*/  CS2R R2, SRZ ;  /* 0x0000000000027805 */ /* 0x000fc8000001ff00 */
[----:B--2---:R-:W2:Y:S04]  /*00d0*/  @!P0 LDG.E.64.CONSTANT R6, desc[UR6][R8.64] ;  /* 0x0000000608068981 */ /* 0x004ea8000c1e9b00 */
[----:B------:R-:W3:Y:S04]  /*00e0*/  @!P0 LDG.E.64.CONSTANT R4, desc[UR6][R8.64+0x8] ;  /* 0x0000080608048981 */ /* 0x000ee8000c1e9b00 */
[----:B------:R-:W4:Y:S01]  /*00f0*/  @!P0 LDG.E.64.CONSTANT R2, desc[UR6][R8.64+0x10] ;  /* 0x0000100608028981 */ /* 0x000f22000c1e9b00 */
[----:B------:R-:W0:Y:S01]  /*0100*/  S2UR UR5, SR_CgaCtaId ;  /* 0x00000000000579c3 */ /* 0x000e220000008800 */
[----:B------:R-:W-:Y:S01]  /*0110*/  UMOV UR4, 0x400 ;  /* 0x0000040000047882 */ /* 0x000fe20000000000 */
[----:B------:R-:W-:Y:S01]  /*0120*/  BSSY.RECONVERGENT B0, `(.L_x_0) ;  /* 0x0000078000007945 */ /* 0x000fe20003800200 */
[----:B0-----:R-:W-:Y:S01]  /*0130*/  ULEA UR4, UR5, UR4, 0x18 ;  /* 0x0000000405047291 */ /* 0x001fe2000f8ec0ff */
[----:B--2---:R-:W-:Y:S04]  /*0140*/  SHFL.DOWN PT, R10, R6, 0x1, 0x1f ;  /* 0x08201f00060a7f89 */ /* 0x004fe800000e0000 */
[----:B------:R-:W0:Y:S04]  /*0150*/  SHFL.DOWN P0, R11, R7, 0x1, 0x1f ;  /* 0x08201f00070b7f89 */ /* 0x000e280000000000 */
[----:B---3--:R-:W-:Y:S04]  /*0160*/  SHFL.DOWN PT, R12, R4, 0x1, 0x1f ;  /* 0x08201f00040c7f89 */ /* 0x008fe800000e0000 */
[----:B------:R-:W1:Y:S04]  /*0170*/  SHFL.DOWN P1, R13, R5, 0x1, 0x1f ;  /* 0x08201f00050d7f89 */ /* 0x000e680000020000 */
[----:B----4-:R-:W-:Y:S04]  /*0180*/  SHFL.DOWN PT, R14, R2, 0x1, 0x1f ;  /* 0x08201f00020e7f89 */ /* 0x010fe800000e0000 */
[----:B------:R-:W2:Y:S01]  /*0190*/  SHFL.DOWN P2, R15, R3, 0x1, 0x1f ;  /* 0x08201f00030f7f89 */ /* 0x000ea20000040000 */
[----:B0-----:R-:W-:-:S02]  /*01a0*/  DADD R10, R10, R6 ;  /* 0x000000000a0a7229 */ /* 0x001fc40000000006 */
[----:B-1----:R-:W-:-:S08]  /*01b0*/  DADD R12, R12, R4 ;  /* 0x000000000c0c7229 */ /* 0x002fd00000000004 */
[----:B------:R-:W-:Y:S02]  /*01c0*/  FSEL R10, R10, R6, P0 ;  /* 0x000000060a0a7208 */ /* 0x000fe40000000000 */
[----:B------:R-:W-:Y:S01]  /*01d0*/  FSEL R11, R11, R7, P0 ;  /* 0x000000070b0b7208 */ /* 0x000fe20000000000 */
[----:B--2---:R-:W-:Y:S01]  /*01e0*/  DADD R14, R14, R2 ;  /* 0x000000000e0e7229 */ /* 0x004fe20000000002 */
[----:B------:R-:W-:Y:S02]  /*01f0*/  FSEL R12, R12, R4, P1 ;  /* 0x000000040c0c7208 */ /* 0x000fe40000800000 */
[----:B------:R-:W-:Y:S01]  /*0200*/  FSEL R13, R13, R5, P1 ;  /* 0x000000050d0d7208 */ /* 0x000fe20000800000 */
[----:B------:R-:W-:Y:S04]  /*0210*/  SHFL.DOWN PT, R4, R10, 0x2, 0x1f ;  /* 0x08401f000a047f89 */ /* 0x000fe800000e0000 */
[----:B------:R-:W0:Y:S02]  /*0220*/  SHFL.DOWN P0, R5, R11, 0x2, 0x1f ;  /* 0x08401f000b057f89 */ /* 0x000e240000000000 */
[----:B------:R-:W-:-:S02]  /*0230*/  FSEL R16, R14, R2, P2 ;  /* 0x000000020e107208 */ /* 0x000fc40001000000 */
[----:B------:R-:W-:Y:S01]  /*0240*/  FSEL R17, R15, R3, P2 ;  /* 0x000000030f117208 */ /* 0x000fe20001000000 */
[----:B------:R-:W-:Y:S04]  /*0250*/  SHFL.DOWN PT, R2, R12, 0x2, 0x1f ;  /* 0x08401f000c027f89 */ /* 0x000fe800000e0000 */
[----:B------:R-:W1:Y:S04]  /*0260*/  SHFL.DOWN P1, R3, R13, 0x2, 0x1f ;  /* 0x08401f000d037f89 */ /* 0x000e680000020000 */
[----:B------:R-:W-:Y:S04]  /*0270*/  SHFL.DOWN PT, R6, R16, 0x2, 0x1f ;  /* 0x08401f0010067f89 */ /* 0x000fe800000e0000 */
        /* <DEDUP_REMOVED lines=13> */
[----:B------:R-:W-:Y:S04]  /*0350*/  SHFL.DOWN PT, R6, R18, 0x4, 0x1f ;  /* 0x08801f0012067f89 */ /* 0x000fe800000e0000 */
[----:B------:R-:W1:Y:S04]  /*0360*/  SHFL.DOWN P2, R7, R19, 0x4, 0x1f ;  /* 0x08801f0013077f89 */ /* 0x000e680000040000 */
[----:B------:R-:W2:Y:S01]  /*0370*/  SHFL.DOWN P1, R5, R15, 0x4, 0x1f ;  /* 0x08801f000f057f89 */ /* 0x000ea20000020000 */
[----:B0-----:R-:W-:-:S10]  /*0380*/  DADD R2, R2, R8 ;  /* 0x0000000002027229 */ /* 0x001fd40000000008 */
[----:B------:R-:W-:Y:S02]  /*0390*/  FSEL R10, R2, R8, P0 ;  /* 0x00000008020a7208 */ /* 0x000fe40000000000 */
[----:B------:R-:W-:Y:S01]  /*03a0*/  FSEL R11, R3, R9, P0 ;  /* 0x00000009030b7208 */ /* 0x000fe20000000000 */
[----:B-1----:R-:W-:Y:S02]  /*03b0*/  DADD R6, R6, R18 ;  /* 0x0000000006067229 */ /* 0x002fe40000000012 */
[----:B------:R-:W-:Y:S01]  /*03c0*/  SHFL.DOWN PT, R2, R10, 0x8, 0x1f ;  /* 0x09001f000a027f89 */ /* 0x000fe200000e0000 */
[----:B--2---:R-:W-:-:S03]  /*03d0*/  DADD R4, R4, R14 ;  /* 0x0000000004047229 */ /* 0x004fc6000000000e */
[----:B------:R-:W0:Y:S04]  /*03e0*/  SHFL.DOWN P0, R3, R11, 0x8, 0x1f ;  /* 0x09001f000b037f89 */ /* 0x000e280000000000 */
[----:B------:R-:W-:Y:S02]  /*03f0*/  FSEL R16, R6, R18, P2 ;  /* 0x0000001206107208 */ /* 0x000fe40001000000 */
[----:B------:R-:W-:Y:S02]  /*0400*/  FSEL R17, R7, R19, P2 ;  /* 0x0000001307117208 */ /* 0x000fe40001000000 */
[----:B------:R-:W-:Y:S01]  /*0410*/  FSEL R12, R4, R14, P1 ;  /* 0x0000000e040c7208 */ /* 0x000fe20000800000 */
[----:B------:R-:W-:Y:S01]  /*0420*/  SHFL.DOWN PT, R6, R16, 0x8, 0x1f ;  /* 0x09001f0010067f89 */ /* 0x000fe200000e0000 */
[----:B------:R-:W-:-:S03]  /*0430*/  FSEL R13, R5, R15, P1 ;  /* 0x0000000f050d7208 */ /* 0x000fc60000800000 */
[----:B------:R-:W1:Y:S04]  /*0440*/  SHFL.DOWN P2, R7, R17, 0x8, 0x1f ;  /* 0x09001f0011077f89 */ /* 0x000e680000040000 */
[----:B------:R-:W-:Y:S04]  /*0450*/  SHFL.DOWN PT, R4, R12, 0x8, 0x1f ;  /* 0x09001f000c047f89 */ /* 0x000fe800000e0000 */
[----:B------:R-:W2:Y:S01]  /*0460*/  SHFL.DOWN P1, R5, R13, 0x8, 0x1f ;  /* 0x09001f000d057f89 */ /* 0x000ea20000020000 */
[----:B0-----:R-:W-:Y:S01]  /*0470*/  DADD R2, R2, R10 ;  /* 0x0000000002027229 */ /* 0x001fe2000000000a */
[----:B------:R-:W0:Y:S09]  /*0480*/  S2R R14, SR_LANEID ;  /* 0x00000000000e7919 */ /* 0x000e320000000000 */
[----:B------:R-:W-:-:S02]  /*0490*/  FSEL R2, R2, R10, P0 ;  /* 0x0000000a02027208 */ /* 0x000fc40000000000 */
[----:B------:R-:W-:Y:S01]  /*04a0*/  FSEL R3, R3, R11, P0 ;  /* 0x0000000b03037208 */ /* 0x000fe20000000000 */
[----:B-1----:R-:W-:Y:S02]  /*04b0*/  DADD R8, R6, R16 ;  /* 0x0000000006087229 */ /* 0x002fe40000000010 */
[----:B------:R-:W-:Y:S04]  /*04c0*/  SHFL.DOWN PT, R6, R2, 0x10, 0x1f ;  /* 0x0a001f0002067f89 */ /* 0x000fe800000e0000 */
[----:B------:R-:W1:Y:S01]  /*04d0*/  SHFL.DOWN P0, R7, R3, 0x10, 0x1f ;  /* 0x0a001f0003077f89 */ /* 0x000e620000000000 */
[----:B--2---:R-:W-:-:S10]  /*04e0*/  DADD R4, R4, R12 ;  /* 0x0000000004047229 */ /* 0x004fd4000000000c */
[----:B------:R-:W-:Y:S02]  /*04f0*/  FSEL R4, R4, R12, P1 ;  /* 0x0000000c04047208 */ /* 0x000fe40000800000 */
[----:B------:R-:W-:Y:S02]  /*0500*/  FSEL R5, R5, R13, P1 ;  /* 0x0000000d05057208 */ /* 0x000fe40000800000 */
[----:B0-----:R-:W-:Y:S02]  /*0510*/  ISETP.NE.AND P1, PT, R14, RZ, PT ;  /* 0x000000ff0e00720c */ /* 0x001fe40003f25270 */
[----:B------:R-:W-:Y:S02]  /*0520*/  FSEL R12, R8, R16, P2 ;  /* 0x00000010080c7208 */ /* 0x000fe40001000000 */
[----:B------:R-:W-:Y:S01]  /*0530*/  FSEL R13, R9, R17, P2 ;  /* 0x00000011090d7208 */ /* 0x000fe20001000000 */
[----:B------:R-:W-:Y:S01]  /*0540*/  SHFL.DOWN PT, R8, R4, 0x10, 0x1f ;  /* 0x0a001f0004087f89 */ /* 0x000fe200000e0000 */
[----:B-1----:R-:W-:-:S03]  /*0550*/  DADD R6, R6, R2 ;  /* 0x0000000006067229 */ /* 0x002fc60000000002 */
[----:B------:R-:W0:Y:S04]  /*0560*/  SHFL.DOWN P3, R9, R5, 0x10, 0x1f ;  /* 0x0a001f0005097f89 */ /* 0x000e280000060000 */
[----:B------:R-:W-:Y:S04]  /*0570*/  SHFL.DOWN PT, R10, R12, 0x10, 0x1f ;  /* 0x0a001f000c0a7f89 */ /* 0x000fe800000e0000 */
[----:B------:R-:W1:Y:S01]  /*0580*/  SHFL.DOWN P2, R11, R13, 0x10, 0x1f ;  /* 0x0a001f000d0b7f89 */ /* 0x000e620000040000 */
[----:B------:R-:W-:Y:S02]  /*0590*/  FSEL R2, R6, R2, P0 ;  /* 0x0000000206027208 */ /* 0x000fe40000000000 */
[----:B------:R-:W-:-:S02]  /*05a0*/  FSEL R3, R7, R3, P0 ;  /* 0x0000000307037208 */ /* 0x000fc40000000000 */
[----:B------:R-:W-:Y:S02]  /*05b0*/  ISETP.NE.AND P0, PT, R0, RZ, PT ;  /* 0x000000ff0000720c */ /* 0x000fe40003f05270 */
[----:B------:R-:W-:-:S04]  /*05c0*/  SHF.R.U32.HI R0, RZ, 0x2, R0 ;  /* 0x00000002ff007819 */ /* 0x000fc80000011600 */
[----:B------:R-:W-:-:S05]  /*05d0*/  LOP3.LUT R27, R0, 0xf8, RZ, 0xc0, !PT ;  /* 0x000000f8001b7812 */ /* 0x000fca00078ec0ff */
[----:B------:R-:W-:Y:S01]  /*05e0*/  @!P1 STS.64 [R27+UR4+0x8], R2 ;  /* 0x000008021b009988 */ /* 0x000fe20008000a04 */
[----:B0-----:R-:W-:Y:S01]  /*05f0*/  DADD R8, R8, R4 ;  /* 0x0000000008087229 */ /* 0x001fe20000000004 */
[----:B------:R-:W-:Y:S06]  /*0600*/  BAR.SYNC.DEFER_BLOCKING 0x0 ;  /* 0x0000000000007b1d */ /* 0x000fec0000010000 */
[----:B-1----:R-:W-:-:S03]  /*0610*/  DADD R10, R10, R12 ;  /* 0x000000000a0a7229 */ /* 0x002fc6000000000c */
[----:B------:R-:W-:Y:S02]  /*0620*/  FSEL R16, R8, R4, P3 ;  /* 0x0000000408107208 */ /* 0x000fe40001800000 */
[----:B------:R-:W-:-:S05]  /*0630*/  FSEL R17, R9, R5, P3 ;  /* 0x0000000509117208 */ /* 0x000fca0001800000 */
[----:B------:R-:W-:Y:S02]  /*0640*/  FSEL R18, R10, R12, P2 ;  /* 0x0000000c0a127208 */ /* 0x000fe40001000000 */
[----:B------:R-:W-:Y:S01]  /*0650*/  FSEL R19, R11, R13, P2 ;  /* 0x0000000d0b137208 */ /* 0x000fe20001000000 */
[----:B------:R-:W-:Y:S04]  /*0660*/  @!P0 LDS.64 R20, [UR4+0x20] ;  /* 0x00002004ff148984 */ /* 0x000fe80008000a00 */
[----:B------:R-:W0:Y:S01]  /*0670*/  @!P0 LDS.128 R4, [UR4+0x10] ;  /* 0x00001004ff048984 */ /* 0x000e220008000c00 */
[----:B------:R-:W-:Y:S06]  /*0680*/  BAR.SYNC.DEFER_BLOCKING 0x0 ;  /* 0x0000000000007b1d */ /* 0x000fec0000010000 */
[----:B------:R-:W-:Y:S02]  /*0690*/  @!P1 STS.64 [R27+UR4+0x8], R16 ;  /* 0x000008101b009988 */ /* 0x000fe40008000a04 */
[----:B------:R-:W-:Y:S06]  /*06a0*/  BAR.SYNC.DEFER_BLOCKING 0x0 ;  /* 0x0000000000007b1d */ /* 0x000fec0000010000 */
[----:B0-----:R-:W-:-:S08]  /*06b0*/  @!P0 DADD R4, R2, R4 ;  /* 0x0000000002048229 */ /* 0x001fd00000000004 */
[----:B------:R-:W-:Y:S01]  /*06c0*/  @!P0 DADD R4, R4, R6 ;  /* 0x0000000004048229 */ /* 0x000fe20000000006 */
[----:B------:R-:W-:Y:S07]  /*06d0*/  @!P0 LDS.64 R24, [UR4+0x20] ;  /* 0x00002004ff188984 */ /* 0x000fee0008000a00 */
[----:B------:R-:W-:Y:S01]  /*06e0*/  @!P0 DADD R2, R4, R20 ;  /* 0x0000000004028229 */ /* 0x000fe20000000014 */
[----:B------:R-:W0:Y:S01]  /*06f0*/  @!P0 LDS.128 R8, [UR4+0x10] ;  /* 0x00001004ff088984 */ /* 0x000e220008000c00 */
[----:B------:R-:W-:Y:S06]  /*0700*/  BAR.SYNC.DEFER_BLOCKING 0x0 ;  /* 0x0000000000007b1d */ /* 0x000fec0000010000 */
[----:B------:R-:W-:Y:S02]  /*0710*/  @!P1 STS.64 [R27+UR4+0x8], R18 ;  /* 0x000008121b009988 */ /* 0x000fe40008000a04 */
[----:B------:R-:W-:Y:S06]  /*0720*/  BAR.SYNC.DEFER_BLOCKING 0x0 ;  /* 0x0000000000007b1d */ /* 0x000fec0000010000 */
[----:B0-----:R-:W-:-:S08]  /*0730*/  @!P0 DADD R8, R16, R8 ;  /* 0x0000000010088229 */ /* 0x001fd00000000008 */
[----:B------:R-:W-:Y:S01]  /*0740*/  @!P0 DADD R8, R8, R10 ;  /* 0x0000000008088229 */ /* 0x000fe2000000000a */
[----:B------:R-:W0:Y:S07]  /*0750*/  @!P0 LDS.128 R12, [UR4+0x10] ;  /* 0x00001004ff0c8984 */ /* 0x000e2e0008000c00 */
[----:B------:R-:W-:Y:S01]  /*0760*/  @!P0 DADD R16, R8, R24 ;  /* 0x0000000008108229 */ /* 0x000fe20000000018 */
[----:B------:R-:W1:Y:S01]  /*0770*/  @!P0 LDS.64 R22, [UR4+0x20] ;  /* 0x00002004ff168984 */ /* 0x000e620008000a00 */
[----:B0-----:R-:W-:-:S08]  /*0780*/  @!P0 DADD R12, R18, R12 ;  /* 0x00000000120c8229 */ /* 0x001fd0000000000c */
[----:B------:R-:W-:-:S08]  /*0790*/  @!P0 DADD R12, R12, R14 ;  /* 0x000000000c0c8229 */ /* 0x000fd0000000000e */
[----:B-1----:R-:W-:Y:S01]  /*07a0*/  @!P0 DADD R18, R12, R22 ;  /* 0x000000000c128229 */ /* 0x002fe20000000016 */
[----:B------:R-:W-:Y:S06]  /*07b0*/  BAR.SYNC.DEFER_BLOCKING 0x0 ;  /* 0x0000000000007b1d */ /* 0x000fec0000010000 */
[----:B------:R-:W-:Y:S05]  /*07c0*/  @P0 BRA `(.L_x_1) ;  /* 0x0000000000340947 */ /* 0x000fea0003800000 */
[----:B------:R-:W0:Y:S01]  /*07d0*/  LDCU.64 UR4, c[0x0][0x388] ;  /* 0x00007100ff0477ac */ /* 0x000e220008000a00 */
[----:B------:R-:W1:Y:S01]  /*07e0*/  LDC.64 R4, c[0x0][0x388] ;  /* 0x0000e200ff047b82 */ /* 0x000e620000000a00 */
[----:B0-----:R-:W-:-:S04]  /*07f0*/  UIADD3 UR4, UP0, UPT, UR4, 0x8, URZ ;  /* 0x0000000804047890 */ /* 0x001fc8000ff1e0ff */
[----:B------:R-:W-:Y:S02]  /*0800*/  UIADD3.X UR5, UPT, UPT, URZ, UR5, URZ, UP0, !UPT ;  /* 0x00000005ff057290 */ /* 0x000fe400087fe4ff */
[----:B------:R-:W-:Y:S01]  /*0810*/  IMAD.U32 R6, RZ, RZ, UR4 ;  /* 0x00000004ff067e24 */ /* 0x000fe2000f8e00ff */
[----:B-1----:R0:W5:Y:S03]  /*0820*/  ATOMG.E.ADD.F64.RN.STRONG.GPU PT, RZ, desc[UR6][R4.64], R2 ;  /* 0x8000000204ff79a3 */ /* 0x002166000c1eff06 */
[----:B------:R-:W-:-:S05]  /*0830*/  IMAD.U32 R7, RZ, RZ, UR5 ;  /* 0x00000005ff077e24 */ /* 0x000fca000f8e00ff */
[----:B------:R0:W5:Y:S04]  /*0840*/  ATOMG.E.ADD.F64.RN.STRONG.GPU PT, RZ, desc[UR6][R6.64], R16 ;  /* 0x8000001006ff79a3 */ /* 0x000168000c1eff06 */
[----:B------:R0:W5:Y:S01]  /*0850*/  ATOMG.E.ADD.F64.RN.STRONG.GPU PT, RZ, desc[UR6][R6.64+0x8], R18 ;  /* 0x8000081206ff79a3 */ /* 0x000162000c1eff06 */
[----:B------:R-:W-:Y:S06]  /*0860*/  MEMBAR.SC.GPU ;  /* 0x0000000000007992 */ /* 0x000fec0000002000 */
[----:B------:R-:W-:-:S00]  /*0870*/  ERRBAR ;  /* 0x00000000000079ab */ /* 0x000fc00000000000 */
[----:B------:R-:W-:Y:S06]  /*0880*/  CGAERRBAR ;  /* 0x00000000000075ab */ /* 0x000fec0000000000 */
[----:B------:R-:W-:Y:S01]  /*0890*/  CCTL.IVALL ;  /* 0x00000000ff00798f */ /* 0x000fe20002000000 */
.L_x_1:
[----:B------:R-:W-:Y:S05]  /*08a0*/  BSYNC.RECONVERGENT B0 ;  /* 0x0000000000007941 */ /* 0x000fea0003800200 */
.L_x_0:
[----:B------:R-:W-:Y:S06]  /*08b0*/  BAR.SYNC.DEFER_BLOCKING 0x0 ;  /* 0x0000000000007b1d */ /* 0x000fec0000010000 */
[----:B------:R-:W-:Y:S05]  /*08c0*/  EXIT ;  /* 0x000000000000794d */ /* 0x000fea0003800000 */
.L_x_2:
[----:B------:R-:W-:-:S00]  /*08d0*/  BRA `(.L_x_2) ;  /* 0xfffffffc00fc7947 */ /* 0x000fc0000383ffff */
[----:B------:R-:W-:-:S00]  /*08e0*/  NOP ;  /* 0x0000000000007918 */ /* 0x000fc00000000000 */
        /* <DEDUP_REMOVED lines=9> */
.L_x_6:


//--------------------- .text._Z14sum_cog_kernelPK7double3PS_S2_Pjiii --------------------------
	.section	.text._Z14sum_cog_kernelPK7double3PS_S2_Pjiii,"ax",@progbits
	.align	128
        .global         _Z14sum_cog_kernelPK7double3PS_S2_Pjiii
        .type           _Z14sum_cog_kernelPK7double3PS_S2_Pjiii,@function
        .size           _Z14sum_cog_kernelPK7double3PS_S2_Pjiii,(.L_x_7 - _Z14sum_cog_kernelPK7double3PS_S2_Pjiii)
        .other          _Z14sum_cog_kernelPK7double3PS_S2_Pjiii,@"STO_CUDA_ENTRY STV_DEFAULT"
_Z14sum_cog_kernelPK7double3PS_S2_Pjiii:
.text._Z14sum_cog_kernelPK7double3PS_S2_Pjiii:
[----:B------:R-:W-:Y:S01]  /*0000*/  LDC R1, c[0x0][0x37c] ;  /* 0x0000df00ff017b82 */ /* 0x000fe20000000800 */
[----:B------:R-:W0:Y:S07]  /*0010*/  S2R R0, SR_TID.X ;  /* 0x0000000000007919 */ /* 0x000e2e0000002100 */
[----:B------:R-:W0:Y:S01]  /*0020*/  S2UR UR4, SR_CTAID.X ;  /* 0x00000000000479c3 */ /* 0x000e220000002500 */
[----:B------:R-:W1:Y:S01]  /*0030*/  LDCU UR5, c[0x0][0x3a4] ;  /* 0x00007480ff0577ac */ /* 0x000e620008000800 */
[----:B------:R-:W-:Y:S01]  /*0040*/  CS2R R6, SRZ ;  /* 0x0000000000067805 */ /* 0x000fe2000001ff00 */
[----:B------:R-:W2:Y:S05]  /*0050*/  LDCU.64 UR8, c[0x0][0x358] ;  /* 0x00006b00ff0877ac */ /* 0x000eaa0008000a00 */
[----:B------:R-:W0:Y:S02]  /*0060*/  LDC R3, c[0x0][0x360] ;  /* 0x0000d800ff037b82 */ /* 0x000e240000000800 */
[----:B0-----:R-:W-:-:S05]  /*0070*/  IMAD R3, R3, UR4, R0 ;  /* 0x0000000403037c24 */ /* 0x001fca000f8e0200 */
[----:B-1----:R-:W-:-:S13]  /*0080*/  ISETP.GE.AND P0, PT, R3, UR5, PT ;  /* 0x0000000503007c0c */ /* 0x002fda000bf06270 */
[----:B------:R-:W0:Y:S02]  /*0090*/  @!P0 LDC.64 R8, c[0x0][0x380] ;  /* 0x0000e000ff088b82 */ /* 0x000e240000000a00 */
[----:B0-----:R-:W-:-:S05]  /*00a0*/  @!P0 IMAD.WIDE R8, R3, 0x18, R8 ;  /* 0x0000001803088825 */ /* 0x001fca00078e0208 */
[----:B--2---:R-:W2:Y:S01]  /*00b0*/  @!P0 LDG.E.64.CONSTANT R6, desc[UR8][R8.64] ;  /* 0x0000000808068981 */ /* 0x004ea2000c1e9b00 */
[----:B------:R-:W-:Y:S02]  /*00c0*/  CS2R R2, SRZ ;  /* 0x0000000000027805 */ /* 0x000fe4000001ff00 */
[----:B------:R-:W-:-:S04]  /*00d0*/  CS2R R4, SRZ ;  /* 0x0000000000047805 */ /* 0x000fc8000001ff00 */
[----:B------:R-:W3:Y:S04]  /*00e0*/  @!P0 LDG.E.64.CONSTANT R2, desc[UR8][R8.64+0x10] ;  /* 0x0000100808028981 */ /* 0x000ee8000c1e9b00 */
[----:B------:R-:W4:Y:S01]  /*00f0*/  @!P0 LDG.E.64.CONSTANT R4, desc[UR8][R8.64+0x8] ;  /* 0x0000080808048981 */ /* 0x000f22000c1e9b00 */
[----:B------:R-:W0:Y:S01]  /*0100*/  S2R R24, SR_CgaCtaId ;  /* 0x0000000000187919 */ /* 0x000e220000008800 */
[----:B------:R-:W-:Y:S02]  /*0110*/  MOV R25, 0x400 ;  /* 0x0000040000197802 */ /* 0x000fe40000000f00 */
[----:B--2---:R-:W-:Y:S04]  /*0120*/  SHFL.DOWN PT, R10, R6, 0x1, 0x1f ;  /* 0x08201f00060a7f89 */ /* 0x004fe800000e0000 */
[----:B------:R-:W1:Y:S04]  /*0130*/  SHFL.DOWN P0, R11, R7, 0x1, 0x1f ;  /* 0x08201f00070b7f89 */ /* 0x000e680000000000 */
[----:B---3--:R-:W-:Y:S04]  /*0140*/  SHFL.DOWN PT, R14, R2, 0x1, 0x1f ;  /* 0x08201f00020e7f89 */ /* 0x008fe800000e0000 */
[----:B------:R-:W2:Y:S01]  /*0150*/  SHFL.DOWN P2, R15, R3, 0x1, 0x1f ;  /* 0x08201f00030f7f89 */ /* 0x000ea20000040000 */
[----:B-1----:R-:W-:-:S03]  /*0160*/  DADD R10, R10, R6 ;  /* 0x000000000a0a7229 */ /* 0x002fc60000000006 */
[----:B----4-:R-:W-:Y:S07]  /*0170*/  SHFL.DOWN PT, R12, R4, 0x1, 0x1f ;  /* 0x08201f00040c7f89 */ /* 0x010fee00000e0000 */
[----:B------:R-:W-:Y:S02]  /*0180*/  FSEL R16, R10, R6, P0 ;  /* 0x000000060a107208 */ /* 0x000fe40000000000 */
[----:B------:R-:W-:-:S03]  /*0190*/  FSEL R17, R11, R7, P0 ;  /* 0x000000070b117208 */ /* 0x000fc60000000000 */
[----:B------:R-:W-:Y:S04]  /*01a0*/  SHFL.DOWN PT, R10, R16, 0x2, 0x1f ;  /* 0x08401f00100a7f89 */ /* 0x000fe800000e0000 */
[----:B------:R-:W1:Y:S04]  /*01b0*/  SHFL.DOWN P0, R11, R17, 0x2, 0x1f ;  /* 0x08401f00110b7f89 */ /* 0x000e680000000000 */
[----:B------:R-:W3:Y:S01]  /*01c0*/  SHFL.DOWN P1, R13, R5, 0x1, 0x1f ;  /* 0x08201f00050d7f89 */ /* 0x000ee20000020000 */
[----:B--2---:R-:W-:-:S10]  /*01d0*/  DADD R14, R14, R2 ;  /* 0x000000000e0e7229 */ /* 0x004fd40000000002 */
[----:B------:R-:W-:Y:S01]  /*01e0*/  FSEL R14, R14, R2, P2 ;  /* 0x000000020e0e7208 */ /* 0x000fe20001000000 */
[----:B-1----:R-:W-:Y:S02]  /*01f0*/  DADD R10, R10, R16 ;  /* 0x000000000a0a7229 */ /* 0x002fe40000000010 */
[----:B---3--:R-:W-:Y:S01]  /*0200*/  DADD R12, R12, R4 ;  /* 0x000000000c0c7229 */ /* 0x008fe20000000004 */
[----:B------:R-:W-:Y:S01]  /*0210*/  FSEL R15, R15, R3, P2 ;  /* 0x000000030f0f7208 */ /* 0x000fe20001000000 */
[----:B------:R-:W-:Y:S06]  /*0220*/  SHFL.DOWN PT, R6, R14, 0x2, 0x1f ;  /* 0x08401f000e067f89 */ /* 0x000fec00000e0000 */
[----:B------:R-:W-:-:S02]  /*0230*/  FSEL R8, R10, R16, P0 ;  /* 0x000000100a087208 */ /* 0x000fc40000000000 */
[----:B------:R-:W-:Y:S01]  /*0240*/  FSEL R9, R11, R17, P0 ;  /* 0x000000110b097208 */ /* 0x000fe20000000000 */
[----:B------:R-:W1:Y:S01]  /*0250*/  SHFL.DOWN P2, R7, R15, 0x2, 0x1f ;  /* 0x08401f000f077f89 */ /* 0x000e620000040000 */
[----:B------:R-:W-:Y:S02]  /*0260*/  FSEL R12, R12, R4, P1 ;  /* 0x000000040c0c7208 */ /* 0x000fe40000800000 */
[----:B------:R-:W-:Y:S01]  /*0270*/  FSEL R13, R13, R5, P1 ;  /* 0x000000050d0d7208 */ /* 0x000fe20000800000 */
[----:B------:R-:W-:Y:S04]  /*0280*/  SHFL.DOWN PT, R4, R8, 0x4, 0x1f ;  /* 0x08801f0008047f89 */ /* 0x000fe800000e0000 */
[----:B------:R-:W2:Y:S04]  /*0290*/  SHFL.DOWN P0, R5, R9, 0x4, 0x1f ;  /* 0x08801f0009057f89 */ /* 0x000ea80000000000 */
[----:B------:R-:W-:Y:S04]  /*02a0*/  SHFL.DOWN PT, R2, R12, 0x2, 0x1f ;  /* 0x08401f000c027f89 */ /* 0x000fe800000e0000 */
[----:B------:R-:W3:Y:S01]  /*02b0*/  SHFL.DOWN P1, R3, R13, 0x2, 0x1f ;  /* 0x08401f000d037f89 */ /* 0x000ee20000020000 */
[----:B-1----:R-:W-:-:S02]  /*02c0*/  DADD R6, R6, R14 ;  /* 0x0000000006067229 */ /* 0x002fc4000000000e */
[----:B--2---:R-:W-:-:S08]  /*02d0*/  DADD R4, R4, R8 ;  /* 0x0000000004047229 */ /* 0x004fd00000000008 */
[----:B------:R-:W-:Y:S02]  /*02e0*/  FSEL R16, R6, R14, P2 ;  /* 0x0000000e06107208 */ /* 0x000fe40001000000 */
[----:B------:R-:W-:Y:S01]  /*02f0*/  FSEL R17, R7, R15, P2 ;  /* 0x0000000f07117208 */ /* 0x000fe20001000000 */
[----:B---3--:R-:W-:Y:S01]  /*0300*/  DADD R2, R2, R12 ;  /* 0x0000000002027229 */ /* 0x008fe2000000000c */
[----:B------:R-:W-:Y:S02]  /*0310*/  FSEL R10, R4, R8, P0 ;  /* 0x00000008040a7208 */ /* 0x000fe40000000000 */
[----:B------:R-:W-:Y:S01]  /*0320*/  FSEL R11, R5, R9, P0 ;  /* 0x00000009050b7208 */ /* 0x000fe20000000000 */
[----:B------:R-:W-:Y:S04]  /*0330*/  SHFL.DOWN PT, R6, R16, 0x4, 0x1f ;  /* 0x08801f0010067f89 */ /* 0x000fe800000e0000 */
[----:B------:R-:W1:Y:S02]  /*0340*/  SHFL.DOWN P2, R7, R17, 0x4, 0x1f ;  /* 0x08801f0011077f89 */ /* 0x000e640000040000 */
[----:B------:R-:W-:-:S02]  /*0350*/  FSEL R8, R2, R12, P1 ;  /* 0x0000000c02087208 */ /* 0x000fc40000800000 */
[----:B------:R-:W-:Y:S01]  /*0360*/  FSEL R9, R3, R13, P1 ;  /* 0x0000000d03097208 */ /* 0x000fe20000800000 */
[----:B------:R-:W-:Y:S04]  /*0370*/  SHFL.DOWN PT, R2, R10, 0x8, 0x1f ;  /* 0x09001f000a027f89 */ /* 0x000fe800000e0000 */
[----:B------:R-:W2:Y:S04]  /*0380*/  SHFL.DOWN P0, R3, R11, 0x8, 0x1f ;  /* 0x09001f000b037f89 */ /* 0x000ea80000000000 */
[----:B------:R-:W-:Y:S04]  /*0390*/  SHFL.DOWN PT, R4, R8, 0x4, 0x1f ;  /* 0x08801f0008047f89 */ /* 0x000fe800000e0000 */
[----:B------:R-:W3:Y:S01]  /*03a0*/  SHFL.DOWN P1, R5, R9, 0x4, 0x1f ;  /* 0x08801f0009057f89 */ /* 0x000ee20000020000 */
[----:B-1----:R-:W-:-:S02]  /*03b0*/  DADD R6, R6, R16 ;  /* 0x0000000006067229 */ /* 0x002fc40000000010 */
[----:B--2---:R-:W-:-:S08]  /*03c0*/  DADD R2, R2, R10 ;  /* 0x0000000002027229 */ /* 0x004fd0000000000a */
[----:B------:R-:W-:Y:S01]  /*03d0*/  FSEL R7, R7, R17, P2 ;  /* 0x0000001107077208 */ /* 0x000fe20001000000 */
[----:B---3--:R-:W-:Y:S01]  /*03e0*/  DADD R4, R4, R8 ;  /* 0x0000000004047229 */ /* 0x008fe20000000008 */
[----:B------:R-:W1:Y:S01]  /*03f0*/  S2R R17, SR_LANEID ;  /* 0x0000000000117919 */ /* 0x000e620000000000 */
[----:B------:R-:W-:Y:S02]  /*0400*/  FSEL R2, R2, R10, P0 ;  /* 0x0000000a02027208 */ /* 0x000fe40000000000 */
[----:B------:R-:W-:Y:S02]  /*0410*/  FSEL R3, R3, R11, P0 ;  /* 0x0000000b03037208 */ /* 0x000fe40000000000 */
[----:B------:R-:W-:-:S04]  /*0420*/  ISETP.NE.AND P0, PT, R0, RZ, PT ;  /* 0x000000ff0000720c */ /* 0x000fc80003f05270 */
[----:B------:R-:W-:Y:S02]  /*0430*/  FSEL R4, R4, R8, P1 ;  /* 0x0000000804047208 */ /* 0x000fe40000800000 */
[----:B------:R-:W-:Y:S01]  /*0440*/  FSEL R5, R5, R9, P1 ;  /* 0x0000000905057208 */ /* 0x000fe20000800000 */
[----:B------:R-:W-:Y:S04]  /*0450*/  SHFL.DOWN PT, R8, R2, 0x10, 0x1f ;  /* 0x0a001f0002087f89 */ /* 0x000fe800000e0000 */
[----:B------:R-:W2:Y:S01]  /*0460*/  SHFL.DOWN P1, R9, R3, 0x10, 0x1f ;  /* 0x0a001f0003097f89 */ /* 0x000ea20000020000 */
[----:B------:R-:W-:Y:S02]  /*0470*/  FSEL R6, R6, R16, P2 ;  /* 0x0000001006067208 */ /* 0x000fe40001000000 */
[----:B0-----:R-:W-:Y:S01]  /*0480*/  @!P0 LEA R16, R24, R25, 0x18 ;  /* 0x0000001918108211 */ /* 0x001fe200078ec0ff */
[----:B------:R-:W-:Y:S04]  /*0490*/  SHFL.DOWN PT, R12, R4, 0x8, 0x1f ;  /* 0x09001f00040c7f89 */ /* 0x000fe800000e0000 */
[----:B------:R-:W0:Y:S04]  /*04a0*/  SHFL.DOWN P3, R13, R5, 0x8, 0x1f ;  /* 0x09001f00050d7f89 */ /* 0x000e280000060000 */
[----:B------:R-:W-:Y:S04]  /*04b0*/  @!P0 STS.U8 [R16], RZ ;  /* 0x000000ff10008388 */ /* 0x000fe80000000000 */
[----:B------:R-:W-:Y:S04]  /*04c0*/  SHFL.DOWN PT, R10, R6, 0x8, 0x1f ;  /* 0x09001f00060a7f89 */ /* 0x000fe800000e0000 */
[----:B------:R-:W3:Y:S01]  /*04d0*/  SHFL.DOWN P4, R11, R7, 0x8, 0x1f ;  /* 0x09001f00070b7f89 */ /* 0x000ee20000080000 */
[----:B------:R-:W-:Y:S01]  /*04e0*/  VIADD R15, R25, 0x8 ;  /* 0x00000008190f7836 */ /* 0x000fe20000000000 */
[----:B------:R-:W-:Y:S01]  /*04f0*/  SHF.R.U32.HI R14, RZ, 0x2, R0 ;  /* 0x00000002ff0e7819 */ /* 0x000fe20000011600 */
[----:B--2---:R-:W-:Y:S01]  /*0500*/  DADD R8, R8, R2 ;  /* 0x0000000008087229 */ /* 0x004fe20000000002 */
[----:B-1----:R-:W-:-:S02]  /*0510*/  ISETP.NE.AND P2, PT, R17, RZ, PT ;  /* 0x000000ff1100720c */ /* 0x002fc40003f45270 */
[----:B------:R-:W-:Y:S02]  /*0520*/  LOP3.LUT R14, R14, 0xf8, RZ, 0xc0, !PT ;  /* 0x000000f80e0e7812 */ /* 0x000fe400078ec0ff */
[----:B------:R-:W-:Y:S01]  /*0530*/  LEA R15, R24, R15, 0x18 ;  /* 0x0000000f180f7211 */ /* 0x000fe200078ec0ff */
[----:B0-----:R-:W-:-:S04]  /*0540*/  DADD R12, R12, R4 ;  /* 0x000000000c0c7229 */ /* 0x001fc80000000004 */
[----:B------:R-:W-:Y:S01]  /*0550*/  IMAD.IADD R27, R14, 0x1, R15 ;  /* 0x000000010e1b7824 */ /* 0x000fe200078e020f */
[----:B------:R-:W-:Y:S02]  /*0560*/  FSEL R2, R8, R2, P1 ;  /* 0x0000000208027208 */ /* 0x000fe40000800000 */
[----:B------:R-:W-:Y:S01]  /*0570*/  FSEL R3, R9, R3, P1 ;  /* 0x0000000309037208 */ /* 0x000fe20000800000 */
[----:B------:R-:W-:Y:S02]  /*0580*/  BAR.SYNC.DEFER_BLOCKING 0x0 ;  /* 0x0000000000007b1d */ /* 0x000fe40000010000 */
[----:B------:R-:W-:-:S04]  /*0590*/  FSEL R8, R12, R4, P3 ;  /* 0x000000040c087208 */ /* 0x000fc80001800000 */
[----:B---3--:R-:W-:Y:S01]  /*05a0*/  DADD R10, R10, R6 ;  /* 0x000000000a0a7229 */ /* 0x008fe20000000006 */
[----:B------:R-:W-:Y:S01]  /*05b0*/  FSEL R9, R13, R5, P3 ;  /* 0x000000050d097208 */ /* 0x000fe20001800000 */
[----:B------:R-:W-:Y:S04]  /*05c0*/  SHFL.DOWN PT, R14, R8, 0x10, 0x1f ;  /* 0x0a001f00080e7f89 */ /* 0x000fe800000e0000 */
[----:B------:R-:W0:Y:S04]  /*05d0*/  SHFL.DOWN P1, R15, R9, 0x10, 0x1f ;  /* 0x0a001f00090f7f89 */ /* 0x000e280000020000 */
[----:B------:R-:W-:Y:S01]  /*05e0*/  @!P2 STS.64 [R27+0x8], R2 ;  /* 0x000008021b00a388 */ /* 0x000fe20000000a00 */
[----:B------:R-:W-:-:S02]  /*05f0*/  FSEL R10, R10, R6, P4 ;  /* 0x000000060a0a7208 */ /* 0x000fc40002000000 */
[----:B------:R-:W-:Y:S02]  /*0600*/  FSEL R11, R11, R7, P4 ;  /* 0x000000070b0b7208 */ /* 0x000fe40002000000 */
[----:B------:R-:W-:Y:S01]  /*0610*/  @!P0 LEA R20, R24, R25, 0x18 ;  /* 0x0000001918148211 */ /* 0x000fe200078ec0ff */
[----:B------:R-:W-:Y:S06]  /*0620*/  BAR.SYNC.DEFER_BLOCKING 0x0 ;  /* 0x0000000000007b1d */ /* 0x000fec0000010000 */
[----:B------:R-:W-:Y:S04]  /*0630*/  SHFL.DOWN PT, R16, R10, 0x10, 0x1f ;  /* 0x0a001f000a107f89 */ /* 0x000fe800000e0000 */
[----:B------:R-:W1:Y:S01]  /*0640*/  SHFL.DOWN P3, R17, R11, 0x10, 0x1f ;  /* 0x0a001f000b117f89 */ /* 0x000e620000060000 */
[----:B0-----:R-:W-:-:S03]  /*0650*/  DADD R14, R14, R8 ;  /* 0x000000000e0e7229 */ /* 0x001fc60000000008 */
[----:B------:R-:W0:Y:S04]  /*0660*/  @!P0 LDS.64 R12, [R20+0x18] ;  /* 0x00001800140c8984 */ /* 0x000e280000000a00 */
[----:B------:R-:W2:Y:S01]  /*0670*/  @!P0 LDS.128 R4, [R20+0x20] ;  /* 0x0000200014048984 */ /* 0x000ea20000000c00 */
[----:B-1----:R-:W-:Y:S02]  /*0680*/  DADD R18, R16, R10 ;  /* 0x0000000010127229 */ /* 0x002fe4000000000a */
[----:B------:R-:W-:Y:S02]  /*0690*/  FSEL R16, R14, R8, P1 ;  /* 0x000000080e107208 */ /* 0x000fe40000800000 */
[----:B------:R-:W-:Y:S01]  /*06a0*/  FSEL R17, R15, R9, P1 ;  /* 0x000000090f117208 */ /* 0x000fe20000800000 */
[----:B------:R-:W-:Y:S01]  /*06b0*/  BAR.SYNC.DEFER_BLOCKING 0x0 ;  /* 0x0000000000007b1d */ /* 0x000fe20000010000 */
[----:B------:R-:W-:-:S05]  /*06c0*/  @!P0 LEA R28, R24, R25, 0x18 ;  /* 0x00000019181c8211 */ /* 0x000fca00078ec0ff */
[----:B------:R-:W-:Y:S02]  /*06d0*/  @!P2 STS.64 [R27+0x8], R16 ;  /* 0x000008101b00a388 */ /* 0x000fe40000000a00 */
[----:B------:R-:W-:Y:S01]  /*06e0*/  BAR.SYNC.DEFER_BLOCKING 0x0 ;  /* 0x0000000000007b1d */ /* 0x000fe20000010000 */
[----:B------:R-:W-:Y:S02]  /*06f0*/  FSEL R18, R18, R10, P3 ;  /* 0x0000000a12127208 */ /* 0x000fe40001800000 */
[----:B------:R-:W-:-:S03]  /*0700*/  FSEL R19, R19, R11, P3 ;  /* 0x0000000b13137208 */ /* 0x000fc60001800000 */
[----:B------:R-:W1:Y:S04]  /*0710*/  @!P0 LDS.64 R20, [R28+0x18] ;  /* 0x000018001c148984 */ /* 0x000e680000000a00 */
[----:B------:R-:W3:Y:S01]  /*0720*/  @!P0 LDS.128 R8, [R28+0x20] ;  /* 0x000020001c088984 */ /* 0x000ee20000000c00 */
[----:B------:R-:W-:Y:S01]  /*0730*/  BAR.SYNC.DEFER_BLOCKING 0x0 ;  /* 0x0000000000007b1d */ /* 0x000fe20000010000 */
[----:B------:R-:W-:-:S05]  /*0740*/  @!P0 LEA R26, R24, R25, 0x18 ;  /* 0x00000019181a8211 */ /* 0x000fca00078ec0ff */
[----:B------:R-:W-:Y:S02]  /*0750*/  @!P2 STS.64 [R27+0x8], R18 ;  /* 0x000008121b00a388 */ /* 0x000fe40000000a00 */
[----:B------:R-:W-:Y:S06]  /*0760*/  BAR.SYNC.DEFER_BLOCKING 0x0 ;  /* 0x0000000000007b1d */ /* 0x000fec0000010000 */
[----:B0-----:R-:W-:-:S08]  /*0770*/  @!P0 DADD R12, R2, R12 ;  /* 0x00000000020c8229 */ /* 0x001fd0000000000c */
[----:B--2---:R-:W-:Y:S01]  /*0780*/  @!P0 DADD R4, R12, R4 ;  /* 0x000000000c048229 */ /* 0x004fe20000000004 */
[----:B------:R-:W0:Y:S04]  /*0790*/  @!P0 LDS.64 R22, [R26+0x18] ;  /* 0x000018001a168984 */ /* 0x000e280000000a00 */
[----:B------:R-:W2:Y:S01]  /*07a0*/  @!P0 LDS.128 R12, [R26+0x20] ;  /* 0x000020001a0c8984 */ /* 0x000ea20000000c00 */
[----:B-1----:R-:W-:-:S08]  /*07b0*/  @!P0 DADD R20, R16, R20 ;  /* 0x0000000010148229 */ /* 0x002fd00000000014 */
[----:B---3--:R-:W-:Y:S02]  /*07c0*/  @!P0 DADD R8, R20, R8 ;  /* 0x0000000014088229 */ /* 0x008fe40000000008 */
[----:B------:R-:W-:-:S06]  /*07d0*/  @!P0 DADD R2, R4, R6 ;  /* 0x0000000004028229 */ /* 0x000fcc0000000006 */
[----:B------:R-:W-:Y:S02]  /*07e0*/  @!P0 DADD R16, R8, R10 ;  /* 0x0000000008108229 */ /* 0x000fe4000000000a */
[----:B0-----:R-:W-:-:S08]  /*07f0*/  @!P0 DADD R22, R18, R22 ;  /* 0x0000000012168229 */ /* 0x001fd00000000016 */
[----:B--2---:R-:W-:-:S08]  /*0800*/  @!P0 DADD R12, R22, R12 ;  /* 0x00000000160c8229 */ /* 0x004fd0000000000c */
[----:B------:R-:W-:Y:S01]  /*0810*/  @!P0 DADD R18, R12, R14 ;  /* 0x000000000c128229 */ /* 0x000fe2000000000e */
[----:B------:R-:W-:Y:S06]  /*0820*/  BAR.SYNC.DEFER_BLOCKING 0x0 ;  /* 0x0000000000007b1d */ /* 0x000fec0000010000 */
[----:B------:R-:W-:Y:S05]  /*0830*/  @P0 BRA.U `(.L_x_3) ;  /* 0x00000001006c0947 */ /* 0x000fea0003800000 */
[----:B------:R-:W0:Y:S01]  /*0840*/  LDCU.64 UR6, c[0x0][0x388] ;  /* 0x00007100ff0677ac */ /* 0x000e220008000a00 */
[----:B------:R-:W-:Y:S01]  /*0850*/  BSSY.RECONVERGENT B0, `(.L_x_3) ;  /* 0x0000019000007945 */ /* 0x000fe20003800200 */
[----:B------:R-:W-:Y:S01]  /*0860*/  UMOV UR4, 0x8 ;  /* 0x0000000800047882 */ /* 0x000fe20000000000 */
[----:B------:R-:W-:Y:S02]  /*0870*/  UMOV UR5, 0x0 ;  /* 0x0000000000057882 */ /* 0x000fe40000000000 */
[----:B0-----:R-:W-:-:S04]  /*0880*/  UIMAD.WIDE.U32 UR4, UR6, 0x1, UR4 ;  /* 0x00000001060478a5 */ /* 0x001fc8000f8e0004 */
[----:B------:R-:W-:Y:S02]  /*0890*/  UIADD3 UR6, UPT, UPT, UR5, UR7, URZ ;  /* 0x0000000705067290 */ /* 0x000fe4000fffe0ff */
[----:B------:R-:W-:Y:S02]  /*08a0*/  IMAD.U32 R7, RZ, RZ, UR5 ;  /* 0x00000005ff077e24 */ /* 0x000fe4000f8e00ff */
[----:B------:R-:W-:Y:S02]  /*08b0*/  IMAD.U32 R6, RZ, RZ, UR4 ;  /* 0x00000004ff067e24 */ /* 0x000fe4000f8e00ff */
[----:B------:R-:W-:Y:S01]  /*08c0*/  IMAD.U32 R7, RZ, RZ, UR6 ;  /* 0x00000006ff077e24 */ /* 0x000fe2000f8e00ff */
[----:B------:R-:W-:Y:S06]  /*08d0*/  @P0 BRA `(.L_x_4) ;  /* 0x0000000000400947 */ /* 0x000fec0003800000 */
[----:B------:R-:W0:Y:S08]  /*08e0*/  LDC.64 R4, c[0x0][0x388] ;  /* 0x0000e200ff047b82 */ /* 0x000e300000000a00 */
[----:B------:R-:W1:Y:S08]  /*08f0*/  LDC R11, c[0x0][0x370] ;  /* 0x0000dc00ff0b7b82 */ /* 0x000e700000000800 */
[----:B------:R-:W1:Y:S01]  /*0900*/  LDC.64 R8, c[0x0][0x398] ;  /* 0x0000e600ff087b82 */ /* 0x000e620000000a00 */
[----:B0-----:R0:W5:Y:S04]  /*0910*/  ATOMG.E.ADD.F64.RN.STRONG.GPU PT, RZ, desc[UR8][R4.64], R2 ;  /* 0x8000000204ff79a3 */ /* 0x001168000c1eff08 */
[----:B------:R2:W5:Y:S04]  /*0920*/  ATOMG.E.ADD.F64.RN.STRONG.GPU PT, RZ, desc[UR8][R6.64], R16 ;  /* 0x8000001006ff79a3 */ /* 0x000568000c1eff08 */
[----:B------:R2:W5:Y:S01]  /*0930*/  ATOMG.E.ADD.F64.RN.STRONG.GPU PT, RZ, desc[UR8][R6.64+0x8], R18 ;  /* 0x8000081206ff79a3 */ /* 0x000562000c1eff08 */
[----:B------:R-:W-:Y:S06]  /*0940*/  MEMBAR.SC.GPU ;  /* 0x0000000000007992 */ /* 0x000fec0000002000 */
[----:B------:R-:W-:-:S00]  /*0950*/  ERRBAR ;  /* 0x00000000000079ab */ /* 0x000fc00000000000 */
[----:B------:R-:W-:Y:S06]  /*0960*/  CGAERRBAR ;  /* 0x00000000000075ab */ /* 0x000fec0000000000 */
[----:B------:R-:W-:Y:S04]  /*0970*/  CCTL.IVALL ;  /* 0x00000000ff00798f */ /* 0x000fe80002000000 */
[----:B-1----:R-:W3:Y:S01]  /*0980*/  ATOMG.E.INC.STRONG.GPU PT, R8, desc[UR8][R8.64], R11 ;  /* 0x8000000b080879a8 */ /* 0x002ee200099ef108 */
[----:B0-----:R-:W-:-:S05]  /*0990*/  VIADD R3, R11, 0xffffffff ;  /* 0xffffffff0b037836 */ /* 0x001fca0000000000 */
[----:B---3--:R-:W-:Y:S02]  /*09a0*/  ISETP.NE.AND P0, PT, R8, R3, PT ;  /* 0x000000030800720c */ /* 0x008fe40003f05270 */
[----:B------:R-:W-:Y:S02]  /*09b0*/  LEA R3, R24, R25, 0x18 ;  /* 0x0000001918037211 */ /* 0x000fe400078ec0ff */
[----:B------:R-:W-:-:S05]  /*09c0*/  SEL R2, RZ, 0x1, P0 ;  /* 0x00000001ff027807 */ /* 0x000fca0000000000 */
[----:B------:R2:W-:Y:S04]  /*09d0*/  STS.U8 [R3], R2 ;  /* 0x0000000203007388 */ /* 0x0005e80000000000 */
.L_x_4:
[----:B------:R-:W-:Y:S05]  /*09e0*/  BSYNC.RECONVERGENT B0 ;  /* 0x0000000000007941 */ /* 0x000fea0003800200 */
.L_x_3:
[----:B------:R-:W-:Y:S01]  /*09f0*/  BAR.SYNC.DEFER_BLOCKING 0x0 ;  /* 0x0000000000007b1d */ /* 0x000fe20000010000 */
[----:B--2---:R-:W-:-:S06]  /*0a00*/  LEA R2, R24, R25, 0x18 ;  /* 0x0000001918027211 */ /* 0x004fcc00078ec0ff */
[----:B------:R-:W0:Y:S02]  /*0a10*/  LDS.U8 R2, [R2] ;  /* 0x0000000002027984 */ /* 0x000e240000000000 */
[----:B0-----:R-:W-:-:S04]  /*0a20*/  ISETP.NE.AND P0, PT, R2, RZ, PT ;  /* 0x000000ff0200720c */ /* 0x001fc80003f05270 */
[----:B------:R-:W-:-:S13]  /*0a30*/  ISETP.NE.OR P0, PT, R0, RZ, !P0 ;  /* 0x000000ff0000720c */ /* 0x000fda0004705670 */
[----:B------:R-:W-:Y:S05]  /*0a40*/  @P0 EXIT ;  /* 0x000000000000094d */ /* 0x000fea0003800000 */
[----:B------:R-:W0:Y:S08]  /*0a50*/  LDC.64 R10, c[0x0][0x388] ;  /* 0x0000e200ff0a7b82 */ /* 0x000e300000000a00 */
[----:B------:R-:W1:Y:S08]  /*0a60*/  LDC R7, c[0x0][0x3a0] ;  /* 0x0000e800ff077b82 */ /* 0x000e700000000800 */
[----:B------:R-:W1:Y:S01]  /*0a70*/  LDC.64 R4, c[0x0][0x390] ;  /* 0x0000e400ff047b82 */ /* 0x000e620000000a00 */
[----:B0-----:R-:W2:Y:S01]  /*0a80*/  LDG.E.64 R2, desc[UR8][R10.64] ;  /* 0x000000080a027981 */ /* 0x001ea2000c1e1b00 */
[----:B-1----:R-:W-:-:S05]  /*0a90*/  IMAD.WIDE R4, R7, 0x18, R4 ;  /* 0x0000001807047825 */ /* 0x002fca00078e0204 */
[----:B--2---:R-:W-:Y:S04]  /*0aa0*/  STG.E.64 desc[UR8][R4.64], R2 ;  /* 0x0000000204007986 */ /* 0x004fe8000c101b08 */
[----:B------:R-:W2:Y:S01]  /*0ab0*/  LDG.E.64 R6, desc[UR8][R10.64+0x8] ;  /* 0x000008080a067981 */ /* 0x000ea2000c1e1b00 */
[----:B------:R-:W0:Y:S03]  /*0ac0*/  LDC.64 R12, c[0x0][0x398] ;  /* 0x0000e600ff0c7b82 */ /* 0x000e260000000a00 */
[----:B--2---:R-:W-:Y:S04]  /*0ad0*/  STG.E.64 desc[UR8][R4.64+0x8], R6 ;  /* 0x0000080604007986 */ /* 0x004fe8000c101b08 */
[----:B------:R-:W2:Y:S04]  /*0ae0*/  LDG.E.64 R8, desc[UR8][R10.64+0x10] ;  /* 0x000010080a087981 */ /* 0x000ea8000c1e1b00 */
[----:B--2---:R-:W-:Y:S04]  /*0af0*/  STG.E.64 desc[UR8][R4.64+0x10], R8 ;  /* 0x0000100804007986 */ /* 0x004fe8000c101b08 */
[----:B0-----:R-:W-:Y:S01]  /*0b00*/  STG.E desc[UR8][R12.64], RZ ;  /* 0x000000ff0c007986 */ /* 0x001fe2000c101908 */
[----:B------:R-:W-:Y:S06]  /*0b10*/  MEMBAR.SC.GPU ;  /* 0x0000000000007992 */ /* 0x000fec0000002000 */
[----:B------:R-:W-:-:S00]  /*0b20*/  ERRBAR ;  /* 0x00000000000079ab */ /* 0x000fc00000000000 */
[----:B------:R-:W-:Y:S06]  /*0b30*/  CGAERRBAR ;  /* 0x00000000000075ab */ /* 0x000fec0000000000 */
[----:B------:R-:W-:Y:S01]  /*0b40*/  CCTL.IVALL ;  /* 0x00000000ff00798f */ /* 0x000fe20002000000 */
[----:B------:R-:W-:Y:S05]  /*0b50*/  EXIT ;  /* 0x000000000000794d */ /* 0x000fea0003800000 */
.L_x_5:
        /* <DEDUP_REMOVED lines=10> */
.L_x_7:


//--------------------- .nv.shared._Z22sum_cog_devices_kernelP7double3S0_ii --------------------------
	.section	.nv.shared._Z22sum_cog_devices_kernelP7double3S0_ii,"aw",@nobits
	.sectionflags	@""
	.align	8
.nv.shared._Z22sum_cog_devices_kernelP7double3S0_ii:
	.zero		1072


//--------------------- .nv.shared.reserved.0     --------------------------
	.section	.nv.shared.reserved.0,"aw",@nobits
	.weak		__nv_reservedSMEM_offset_0_alias
	.size		__nv_reservedSMEM_offset_0_alias, 0, 64
	.other		__nv_reservedSMEM_offset_0_alias,@"STO_CUDA_RESERVED_SHARED STV_DEFAULT"
__nv_reservedSMEM_offset_0_alias:
	.zero		0
	.zero		64


//--------------------- .nv.global                --------------------------
	.section	.nv.global,"aw",@nobits
.nv.global:
	.type		_ZN34_INTERNAL_19d0bf3e_4_k_cu_e8c141a24cuda3std3__48in_placeE,@object
	.size		_ZN34_INTERNAL_19d0bf3e_4_k_cu_e8c141a24cuda3std3__48in_placeE,(_ZN34_INTERNAL_19d0bf3e_4_k_cu_e8c141a24cuda3std6ranges3__45__cpo8distanceE - _ZN34_INTERNAL_19d0bf3e_4_k_cu_e8c141a24cuda3std3__48in_placeE)
_ZN34_INTERNAL_19d0bf3e_4_k_cu_e8c141a24cuda3std3__48in_placeE:
	.zero		1
	.type		_ZN34_INTERNAL_19d0bf3e_4_k_cu_e8c141a24cuda3std6ranges3__45__cpo8distanceE,@object
	.size		_ZN34_INTERNAL_19d0bf3e_4_k_cu_e8c141a24cuda3std6ranges3__45__cpo8distanceE,(_ZN34_INTERNAL_19d0bf3e_4_k_cu_e8c141a24cuda3std3__45__cpo6cbeginE - _ZN34_INTERNAL_19d0bf3e_4_k_cu_e8c141a24cuda3std6ranges3__45__cpo8distanceE)
_ZN34_INTERNAL_19d0bf3e_4_k_cu_e8c141a24cuda3std6ranges3__45__cpo8distanceE:
	.zero		1
	.type		_ZN34_INTERNAL_19d0bf3e_4_k_cu_e8c141a24cuda3std3__45__cpo6cbeginE,@object
	.size		_ZN34_INTERNAL_19d0bf3e_4_k_cu_e8c141a24cuda3std3__45__cpo6cbeginE,(_ZN34_INTERNAL_19d0bf3e_4_k_cu_e8c141a24cuda3std6ranges3__45__cpo7advanceE - _ZN34_INTERNAL_19d0bf3e_4_k_cu_e8c141a24cuda3std3__45__cpo6cbeginE)
_ZN34_INTERNAL_19d0bf3e_4_k_cu_e8c141a24cuda3std3__45__cpo6cbeginE:
	.zero		1
	.type		_ZN34_INTERNAL_19d0bf3e_4_k_cu_e8c141a24cuda3std6ranges3__45__cpo7advanceE,@object
	.size		_ZN34_INTERNAL_19d0bf3e_4_k_cu_e8c141a24cuda3std6ranges3__45__cpo7advanceE,(_ZN34_INTERNAL_19d0bf3e_4_k_cu_e8c141a24cuda3std3__45__cpo7crbeginE - _ZN34_INTERNAL_19d0bf3e_4_k_cu_e8c141a24cuda3std6ranges3__45__cpo7advanceE)
_ZN34_INTERNAL_19d0bf3e_4_k_cu_e8c141a24cuda3std6ranges3__45__cpo7advanceE:
	.zero		1
	.type		_ZN34_INTERNAL_19d0bf3e_4_k_cu_e8c141a24cuda3std3__45__cpo7crbeginE,@object
	.size		_ZN34_INTERNAL_19d0bf3e_4_k_cu_e8c141a24cuda3std3__45__cpo7crbeginE,(_ZN34_INTERNAL_19d0bf3e_4_k_cu_e8c141a24cuda3std6ranges3__45__cpo4dataE - _ZN34_INTERNAL_19d0bf3e_4_k_cu_e8c141a24cuda3std3__45__cpo7crbeginE)
_ZN34_INTERNAL_19d0bf3e_4_k_cu_e8c141a24cuda3std3__45__cpo7crbeginE:
	.zero		1
	.type		_ZN34_INTERNAL_19d0bf3e_4_k_cu_e8c141a24cuda3std6ranges3__45__cpo4dataE,@object
	.size		_ZN34_INTERNAL_19d0bf3e_4_k_cu_e8c141a24cuda3std6ranges3__45__cpo4dataE,(_ZN34_INTERNAL_19d0bf3e_4_k_cu_e8c141a24cuda3std6ranges3__45__cpo5beginE - _ZN34_INTERNAL_19d0bf3e_4_k_cu_e8c141a24cuda3std6ranges3__45__cpo4dataE)
_ZN34_INTERNAL_19d0bf3e_4_k_cu_e8c141a24cuda3std6ranges3__45__cpo4dataE:
	.zero		1
	.type		_ZN34_INTERNAL_19d0bf3e_4_k_cu_e8c141a24cuda3std6ranges3__45__cpo5beginE,@object
	.size		_ZN34_INTERNAL_19d0bf3e_4_k_cu_e8c141a24cuda3std6ranges3__45__cpo5beginE,(_ZN34_INTERNAL_19d0bf3e_4_k_cu_e8c141a24cuda3std3__436_GLOBAL__N__19d0bf3e_4_k_cu_e8c141a26ignoreE - _ZN34_INTERNAL_19d0bf3e_4_k_cu_e8c141a24cuda3std6ranges3__45__cpo5beginE)
_ZN34_INTERNAL_19d0bf3e_4_k_cu_e8c141a24cuda3std6ranges3__45__cpo5beginE:
	.zero		1
	.type		_ZN34_INTERNAL_19d0bf3e_4_k_cu_e8c141a24cuda3std3__436_GLOBAL__N__19d0bf3e_4_k_cu_e8c141a26ignoreE,@object
	.size		_ZN34_INTERNAL_19d0bf3e_4_k_cu_e8c141a24cuda3std3__436_GLOBAL__N__19d0bf3e_4_k_cu_e8c141a26ignoreE,(_ZN34_INTERNAL_19d0bf3e_4_k_cu_e8c141a24cuda3std6ranges3__45__cpo4sizeE - _ZN34_INTERNAL_19d0bf3e_4_k_cu_e8c141a24cuda3std3__436_GLOBAL__N__19d0bf3e_4_k_cu_e8c141a26ignoreE)
_ZN34_INTERNAL_19d0bf3e_4_k_cu_e8c141a24cuda3std3__436_GLOBAL__N__19d0bf3e_4_k_cu_e8c141a26ignoreE:
	.zero		1
	.type		_ZN34_INTERNAL_19d0bf3e_4_k_cu_e8c141a24cuda3std6ranges3__45__cpo4sizeE,@object
	.size		_ZN34_INTERNAL_19d0bf3e_4_k_cu_e8c141a24cuda3std6ranges3__45__cpo4sizeE,(_ZN34_INTERNAL_19d0bf3e_4_k_cu_e8c141a24cuda3std3__45__cpo5beginE - _ZN34_INTERNAL_19d0bf3e_4_k_cu_e8c141a24cuda3std6ranges3__45__cpo4sizeE)
_ZN34_INTERNAL_19d0bf3e_4_k_cu_e8c141a24cuda3std6ranges3__45__cpo4sizeE:
	.zero		1
	.type		_ZN34_INTERNAL_19d0bf3e_4_k_cu_e8c141a24cuda3std3__45__cpo5beginE,@object
	.size		_ZN34_INTERNAL_19d0bf3e_4_k_cu_e8c141a24cuda3std3__45__cpo5beginE,(_ZN34_INTERNAL_19d0bf3e_4_k_cu_e8c141a24cuda3std6ranges3__45__cpo6cbeginE - _ZN34_INTERNAL_19d0bf3e_4_k_cu_e8c141a24cuda3std3__45__cpo5beginE)
_ZN34_INTERNAL_19d0bf3e_4_k_cu_e8c141a24cuda3std3__45__cpo5beginE:
	.zero		1
	.type		_ZN34_INTERNAL_19d0bf3e_4_k_cu_e8c141a24cuda3std6ranges3__45__cpo6cbeginE,@object
	.size		_ZN34_INTERNAL_19d0bf3e_4_k_cu_e8c141a24cuda3std6ranges3__45__cpo6cbeginE,(_ZN34_INTERNAL_19d0bf3e_4_k_cu_e8c141a24cuda3std3__45__cpo6rbeginE - _ZN34_INTERNAL_19d0bf3e_4_k_cu_e8c141a24cuda3std6ranges3__45__cpo6cbeginE)
_ZN34_INTERNAL_19d0bf3e_4_k_cu_e8c141a24cuda3std6ranges3__45__cpo6cbeginE:
	.zero		1
	.type		_ZN34_INTERNAL_19d0bf3e_4_k_cu_e8c141a24cuda3std3__45__cpo6rbeginE,@object
	.size		_ZN34_INTERNAL_19d0bf3e_4_k_cu_e8c141a24cuda3std3__45__cpo6rbeginE,(_ZN34_INTERNAL_19d0bf3e_4_k_cu_e8c141a24cuda3std6ranges3__45__cpo4nextE - _ZN34_INTERNAL_19d0bf3e_4_k_cu_e8c141a24cuda3std3__45__cpo6rbeginE)
_ZN34_INTERNAL_19d0bf3e_4_k_cu_e8c141a24cuda3std3__45__cpo6rbeginE:
	.zero		1
	.type		_ZN34_INTERNAL_19d0bf3e_4_k_cu_e8c141a24cuda3std6ranges3__45__cpo4nextE,@object
	.size		_ZN34_INTERNAL_19d0bf3e_4_k_cu_e8c141a24cuda3std6ranges3__45__cpo4nextE,(_ZN34_INTERNAL_19d0bf3e_4_k_cu_e8c141a24cuda3std6ranges3__45__cpo4swapE - _ZN34_INTERNAL_19d0bf3e_4_k_cu_e8c141a24cuda3std6ranges3__45__cpo4nextE)
_ZN34_INTERNAL_19d0bf3e_4_k_cu_e8c141a24cuda3std6ranges3__45__cpo4nextE:
	.zero		1
	.type		_ZN34_INTERNAL_19d0bf3e_4_k_cu_e8c141a24cuda3std6ranges3__45__cpo4swapE,@object
	.size		_ZN34_INTERNAL_19d0bf3e_4_k_cu_e8c141a24cuda3std6ranges3__45__cpo4swapE,(_ZN34_INTERNAL_19d0bf3e_4_k_cu_e8c141a24cuda3std3__420unreachable_sentinelE - _ZN34_INTERNAL_19d0bf3e_4_k_cu_e8c141a24cuda3std6ranges3__45__cpo4swapE)
_ZN34_INTERNAL_19d0bf3e_4_k_cu_e8c141a24cuda3std6ranges3__45__cpo4swapE:
	.zero		1
	.type		_ZN34_INTERNAL_19d0bf3e_4_k_cu_e8c141a24cuda3std3__420unreachable_sentinelE,@object
	.size		_ZN34_INTERNAL_19d0bf3e_4_k_cu_e8c141a24cuda3std3__420unreachable_sentinelE,(_ZN34_INTERNAL_19d0bf3e_4_k_cu_e8c141a26thrust24THRUST_300001_SM_1000_NS6system6detail10sequential3seqE - _ZN34_INTERNAL_19d0bf3e_4_k_cu_e8c141a24cuda3std3__420unreachable_sentinelE)
_ZN34_INTERNAL_19d0bf3e_4_k_cu_e8c141a24cuda3std3__420unreachable_sentinelE:
	.zero		1
	.type		_ZN34_INTERNAL_19d0bf3e_4_k_cu_e8c141a26thrust24THRUST_300001_SM_1000_NS6system6detail10sequential3seqE,@object
	.size		_ZN34_INTERNAL_19d0bf3e_4_k_cu_e8c141a26thrust24THRUST_300001_SM_1000_NS6system6detail10sequential3seqE,(_ZN34_INTERNAL_19d0bf3e_4_k_cu_e8c141a24cuda3std3__45__cpo4cendE - _ZN34_INTERNAL_19d0bf3e_4_k_cu_e8c141a26thrust24THRUST_300001_SM_1000_NS6system6detail10sequential3seqE)
_ZN34_INTERNAL_19d0bf3e_4_k_cu_e8c141a26thrust24THRUST_300001_SM_1000_NS6system6detail10sequential3seqE:
	.zero		1
	.type		_ZN34_INTERNAL_19d0bf3e_4_k_cu_e8c141a24cuda3std3__45__cpo4cendE,@object
	.size		_ZN34_INTERNAL_19d0bf3e_4_k_cu_e8c141a24cuda3std3__45__cpo4cendE,(_ZN34_INTERNAL_19d0bf3e_4_k_cu_e8c141a24cuda3std6ranges3__45__cpo9iter_swapE - _ZN34_INTERNAL_19d0bf3e_4_k_cu_e8c141a24cuda3std3__45__cpo4cendE)
_ZN34_INTERNAL_19d0bf3e_4_k_cu_e8c141a24cuda3std3__45__cpo4cendE:
	.zero		1
	.type		_ZN34_INTERNAL_19d0bf3e_4_k_cu_e8c141a24cuda3std6ranges3__45__cpo9iter_swapE,@object
	.size		_ZN34_INTERNAL_19d0bf3e_4_k_cu_e8c141a24cuda3std6ranges3__45__cpo9iter_swapE,(_ZN34_INTERNAL_19d0bf3e_4_k_cu_e8c141a24cuda3std3__45__cpo5crendE - _ZN34_INTERNAL_19d0bf3e_4_k_cu_e8c141a24cuda3std6ranges3__45__cpo9iter_swapE)
_ZN34_INTERNAL_19d0bf3e_4_k_cu_e8c141a24cuda3std6ranges3__45__cpo9iter_swapE:
	.zero		1
	.type		_ZN34_INTERNAL_19d0bf3e_4_k_cu_e8c141a24cuda3std3__45__cpo5crendE,@object
	.size		_ZN34_INTERNAL_19d0bf3e_4_k_cu_e8c141a24cuda3std3__45__cpo5crendE,(_ZN34_INTERNAL_19d0bf3e_4_k_cu_e8c141a24cuda3std6ranges3__45__cpo5cdataE - _ZN34_INTERNAL_19d0bf3e_4_k_cu_e8c141a24cuda3std3__45__cpo5crendE)
_ZN34_INTERNAL_19d0bf3e_4_k_cu_e8c141a24cuda3std3__45__cpo5crendE:
	.zero		1
	.type		_ZN34_INTERNAL_19d0bf3e_4_k_cu_e8c141a24cuda3std6ranges3__45__cpo5cdataE,@object
	.size		_ZN34_INTERNAL_19d0bf3e_4_k_cu_e8c141a24cuda3std6ranges3__45__cpo5cdataE,(_ZN34_INTERNAL_19d0bf3e_4_k_cu_e8c141a24cuda3std6ranges3__45__cpo3endE - _ZN34_INTERNAL_19d0bf3e_4_k_cu_e8c141a24cuda3std6ranges3__45__cpo5cdataE)
_ZN34_INTERNAL_19d0bf3e_4_k_cu_e8c141a24cuda3std6ranges3__45__cpo5cdataE:
	.zero		1
	.type		_ZN34_INTERNAL_19d0bf3e_4_k_cu_e8c141a24cuda3std6ranges3__45__cpo3endE,@object
	.size		_ZN34_INTERNAL_19d0bf3e_4_k_cu_e8c141a24cuda3std6ranges3__45__cpo3endE,(_ZN34_INTERNAL_19d0bf3e_4_k_cu_e8c141a24cuda3std3__419piecewise_constructE - _ZN34_INTERNAL_19d0bf3e_4_k_cu_e8c141a24cuda3std6ranges3__45__cpo3endE)
_ZN34_INTERNAL_19d0bf3e_4_k_cu_e8c141a24cuda3std6ranges3__45__cpo3endE:
	.zero		1
	.type		_ZN34_INTERNAL_19d0bf3e_4_k_cu_e8c141a24cuda3std3__419piecewise_constructE,@object
	.size		_ZN34_INTERNAL_19d0bf3e_4_k_cu_e8c141a24cuda3std3__419piecewise_constructE,(_ZN34_INTERNAL_19d0bf3e_4_k_cu_e8c141a24cuda3std6ranges3__45__cpo5ssizeE - _ZN34_INTERNAL_19d0bf3e_4_k_cu_e8c141a24cuda3std3__419piecewise_constructE)
_ZN34_INTERNAL_19d0bf3e_4_k_cu_e8c141a24cuda3std3__419piecewise_constructE:
	.zero		1
	.type		_ZN34_INTERNAL_19d0bf3e_4_k_cu_e8c141a24cuda3std6ranges3__45__cpo5ssizeE,@object
	.size		_ZN34_INTERNAL_19d0bf3e_4_k_cu_e8c141a24cuda3std6ranges3__45__cpo5ssizeE,(_ZN34_INTERNAL_19d0bf3e_4_k_cu_e8c141a24cuda3std3__45__cpo3endE - _ZN34_INTERNAL_19d0bf3e_4_k_cu_e8c141a24cuda3std6ranges3__45__cpo5ssizeE)
_ZN34_INTERNAL_19d0bf3e_4_k_cu_e8c141a24cuda3std6ranges3__45__cpo5ssizeE:
	.zero		1
	.type		_ZN34_INTERNAL_19d0bf3e_4_k_cu_e8c141a24cuda3std3__45__cpo3endE,@object
	.size		_ZN34_INTERNAL_19d0bf3e_4_k_cu_e8c141a24cuda3std3__45__cpo3endE,(_ZN34_INTERNAL_19d0bf3e_4_k_cu_e8c141a24cuda3std6ranges3__45__cpo4cendE - _ZN34_INTERNAL_19d0bf3e_4_k_cu_e8c141a24cuda3std3__45__cpo3endE)
_ZN34_INTERNAL_19d0bf3e_4_k_cu_e8c141a24cuda3std3__45__cpo3endE:
	.zero		1
	.type		_ZN34_INTERNAL_19d0bf3e_4_k_cu_e8c141a24cuda3std6ranges3__45__cpo4cendE,@object
	.size		_ZN34_INTERNAL_19d0bf3e_4_k_cu_e8c141a24cuda3std6ranges3__45__cpo4cendE,(_ZN34_INTERNAL_19d0bf3e_4_k_cu_e8c141a24cuda3std3__45__cpo4rendE - _ZN34_INTERNAL_19d0bf3e_4_k_cu_e8c141a24cuda3std6ranges3__45__cpo4cendE)
_ZN34_INTERNAL_19d0bf3e_4_k_cu_e8c141a24cuda3std6ranges3__45__cpo4cendE:
	.zero		1
	.type		_ZN34_INTERNAL_19d0bf3e_4_k_cu_e8c141a24cuda3std3__45__cpo4rendE,@object
	.size		_ZN34_INTERNAL_19d0bf3e_4_k_cu_e8c141a24cuda3std3__45__cpo4rendE,(_ZN34_INTERNAL_19d0bf3e_4_k_cu_e8c141a24cuda3std6ranges3__45__cpo4prevE - _ZN34_INTERNAL_19d0bf3e_4_k_cu_e8c141a24cuda3std3__45__cpo4rendE)
_ZN34_INTERNAL_19d0bf3e_4_k_cu_e8c141a24cuda3std3__45__cpo4rendE:
	.zero		1
	.type		_ZN34_INTERNAL_19d0bf3e_4_k_cu_e8c141a24cuda3std6ranges3__45__cpo4prevE,@object
	.size		_ZN34_INTERNAL_19d0bf3e_4_k_cu_e8c141a24cuda3std6ranges3__45__cpo4prevE,(_ZN34_INTERNAL_19d0bf3e_4_k_cu_e8c141a24cuda3std6ranges3__45__cpo9iter_moveE - _ZN34_INTERNAL_19d0bf3e_4_k_cu_e8c141a24cuda3std6ranges3__45__cpo4prevE)
_ZN34_INTERNAL_19d0bf3e_4_k_cu_e8c141a24cuda3std6ranges3__45__cpo4prevE:
	.zero		1
	.type		_ZN34_INTERNAL_19d0bf3e_4_k_cu_e8c141a24cuda3std6ranges3__45__cpo9iter_moveE,@object
	.size		_ZN34_INTERNAL_19d0bf3e_4_k_cu_e8c141a24cuda3std6ranges3__45__cpo9iter_moveE,(.L_13 - _ZN34_INTERNAL_19d0bf3e_4_k_cu_e8c141a24cuda3std6ranges3__45__cpo9iter_moveE)
_ZN34_INTERNAL_19d0bf3e_4_k_cu_e8c141a24cuda3std6ranges3__45__cpo9iter_moveE:
	.zero		1
.L_13:


//--------------------- .nv.shared._Z14sum_cog_kernelPK7double3PS_S2_Pjiii --------------------------
	.section	.nv.shared._Z14sum_cog_kernelPK7double3PS_S2_Pjiii,"aw",@nobits
	.sectionflags	@""
	.align	8
.nv.shared._Z14sum_cog_kernelPK7double3PS_S2_Pjiii:
	.zero		1080


//--------------------- .nv.constant0._Z22sum_cog_devices_kernelP7double3S0_ii --------------------------
	.section	.nv.constant0._Z22sum_cog_devices_kernelP7double3S0_ii,"a",@progbits
	.sectionflags	@""
	.align	4
.nv.constant0._Z22sum_cog_devices_kernelP7double3S0_ii:
	.zero		920


//--------------------- .nv.constant0._Z14sum_cog_kernelPK7double3PS_S2_Pjiii --------------------------
	.section	.nv.constant0._Z14sum_cog_kernelPK7double3PS_S2_Pjiii,"a",@progbits
	.sectionflags	@""
	.align	4
.nv.constant0._Z14sum_cog_kernelPK7double3PS_S2_Pjiii:
	.zero		940


//--------------------- SYMBOLS --------------------------

	.type		.nv.reservedSmem.offset0,@object
	.size		.nv.reservedSmem.offset0,0x4
	.type		.nv.reservedSmem.cap,@object
	.size		.nv.reservedSmem.cap,0x4
